//
// Generated by NVIDIA NVVM Compiler
//
// Compiler Build ID: CL-36424714
// Cuda compilation tools, release 13.0, V13.0.88
// Based on NVVM 20.0.0
//

.version 9.0
.target sm_100
.address_size 64

	// .globl	_Z9sgemv_k32PfS_S_ii

.visible .entry _Z9sgemv_k32PfS_S_ii(
	.param .u64 .ptr .align 1 _Z9sgemv_k32PfS_S_ii_param_0,
	.param .u64 .ptr .align 1 _Z9sgemv_k32PfS_S_ii_param_1,
	.param .u64 .ptr .align 1 _Z9sgemv_k32PfS_S_ii_param_2,
	.param .u32 _Z9sgemv_k32PfS_S_ii_param_3,
	.param .u32 _Z9sgemv_k32PfS_S_ii_param_4
)
{
	.reg .pred 	%p<16>;
	.reg .b32 	%r<64>;
	.reg .b32 	%f<78>;
	.reg .b64 	%rd<37>;

	ld.param.u64 	%rd4, [_Z9sgemv_k32PfS_S_ii_param_0];
	ld.param.u64 	%rd5, [_Z9sgemv_k32PfS_S_ii_param_1];
	ld.param.u64 	%rd3, [_Z9sgemv_k32PfS_S_ii_param_2];
	ld.param.u32 	%r23, [_Z9sgemv_k32PfS_S_ii_param_3];
	ld.param.u32 	%r22, [_Z9sgemv_k32PfS_S_ii_param_4];
	cvta.to.global.u64 	%rd1, %rd5;
	cvta.to.global.u64 	%rd2, %rd4;
	mov.u32 	%r24, %tid.x;
	mov.u32 	%r25, %tid.y;
	mov.u32 	%r26, %ctaid.x;
	and.b32  	%r1, %r24, 31;
	mov.u32 	%r27, %ntid.y;
	mad.lo.s32 	%r2, %r26, %r27, %r25;
	setp.ge.s32 	%p1, %r2, %r23;
	@%p1 bra 	$L__BB0_15;
	setp.lt.s32 	%p2, %r22, 1;
	mov.f32 	%f77, 0f00000000;
	@%p2 bra 	$L__BB0_13;
	add.s32 	%r3, %r22, 31;
	shr.u32 	%r4, %r3, 5;
	mul.lo.s32 	%r5, %r22, %r2;
	and.b32  	%r6, %r4, 7;
	setp.lt.u32 	%p3, %r22, 225;
	mov.f32 	%f77, 0f00000000;
	mov.b32 	%r58, 0;
	@%p3 bra 	$L__BB0_5;
	and.b32  	%r58, %r4, 67108856;
	and.b32  	%r30, %r4, 67108856;
	neg.s32 	%r63, %r30;
	or.b32  	%r62, %r1, 128;
	add.s32 	%r61, %r5, %r1;
	mov.f32 	%f77, 0f00000000;
$L__BB0_4:
	.pragma "nounroll";
	add.s32 	%r31, %r62, -128;
	mul.wide.s32 	%rd6, %r61, 4;
	add.s64 	%rd7, %rd2, %rd6;
	ld.global.f32 	%f18, [%rd7];
	mul.wide.u32 	%rd8, %r31, 4;
	add.s64 	%rd9, %rd1, %rd8;
	ld.global.f32 	%f19, [%rd9];
	fma.rn.f32 	%f20, %f18, %f19, %f77;
	ld.global.f32 	%f21, [%rd7+128];
	ld.global.f32 	%f22, [%rd9+128];
	fma.rn.f32 	%f23, %f21, %f22, %f20;
	ld.global.f32 	%f24, [%rd7+256];
	ld.global.f32 	%f25, [%rd9+256];
	fma.rn.f32 	%f26, %f24, %f25, %f23;
	add.s32 	%r32, %r62, -32;
	ld.global.f32 	%f27, [%rd7+384];
	mul.wide.u32 	%rd10, %r32, 4;
	add.s64 	%rd11, %rd1, %rd10;
	ld.global.f32 	%f28, [%rd11];
	fma.rn.f32 	%f29, %f27, %f28, %f26;
	add.s32 	%r33, %r62, 96;
	ld.global.f32 	%f30, [%rd7+512];
	mul.wide.u32 	%rd12, %r62, 4;
	add.s64 	%rd13, %rd1, %rd12;
	ld.global.f32 	%f31, [%rd13];
	fma.rn.f32 	%f32, %f30, %f31, %f29;
	add.s32 	%r34, %r62, 32;
	ld.global.f32 	%f33, [%rd7+640];
	mul.wide.u32 	%rd14, %r34, 4;
	add.s64 	%rd15, %rd1, %rd14;
	ld.global.f32 	%f34, [%rd15];
	fma.rn.f32 	%f35, %f33, %f34, %f32;
	add.s32 	%r35, %r62, 64;
	ld.global.f32 	%f36, [%rd7+768];
	mul.wide.u32 	%rd16, %r35, 4;
	add.s64 	%rd17, %rd1, %rd16;
	ld.global.f32 	%f37, [%rd17];
	fma.rn.f32 	%f38, %f36, %f37, %f35;
	ld.global.f32 	%f39, [%rd7+896];
	mul.wide.u32 	%rd18, %r33, 4;
	add.s64 	%rd19, %rd1, %rd18;
	ld.global.f32 	%f40, [%rd19];
	fma.rn.f32 	%f77, %f39, %f40, %f38;
	add.s32 	%r63, %r63, 8;
	add.s32 	%r62, %r62, 256;
	add.s32 	%r61, %r61, 256;
	setp.eq.s32 	%p4, %r63, 0;
	@%p4 bra 	$L__BB0_5;
	bra.uni 	$L__BB0_4;
$L__BB0_5:
	setp.eq.s32 	%p5, %r6, 0;
	@%p5 bra 	$L__BB0_13;
	setp.lt.u32 	%p6, %r6, 4;
	@%p6 bra 	$L__BB0_8;
	shl.b32 	%r36, %r58, 5;
	or.b32  	%r37, %r36, %r1;
	add.s32 	%r38, %r37, %r5;
	mul.wide.s32 	%rd20, %r38, 4;
	add.s64 	%rd21, %rd2, %rd20;
	ld.global.f32 	%f42, [%rd21];
	mul.wide.u32 	%rd22, %r37, 4;
	add.s64 	%rd23, %rd1, %rd22;
	ld.global.f32 	%f43, [%rd23];
	fma.rn.f32 	%f44, %f42, %f43, %f77;
	ld.global.f32 	%f45, [%rd21+128];
	ld.global.f32 	%f46, [%rd23+128];
	fma.rn.f32 	%f47, %f45, %f46, %f44;
	ld.global.f32 	%f48, [%rd21+256];
	ld.global.f32 	%f49, [%rd23+256];
	fma.rn.f32 	%f50, %f48, %f49, %f47;
	ld.global.f32 	%f51, [%rd21+384];
	ld.global.f32 	%f52, [%rd23+384];
	fma.rn.f32 	%f77, %f51, %f52, %f50;
	add.s32 	%r58, %r58, 4;
$L__BB0_8:
	and.b32  	%r39, %r4, 3;
	setp.eq.s32 	%p7, %r39, 0;
	@%p7 bra 	$L__BB0_13;
	setp.eq.s32 	%p8, %r39, 1;
	@%p8 bra 	$L__BB0_11;
	shl.b32 	%r40, %r58, 5;
	or.b32  	%r41, %r40, %r1;
	add.s32 	%r42, %r41, %r5;
	mul.wide.s32 	%rd24, %r42, 4;
	add.s64 	%rd25, %rd2, %rd24;
	ld.global.f32 	%f54, [%rd25];
	mul.wide.u32 	%rd26, %r41, 4;
	add.s64 	%rd27, %rd1, %rd26;
	ld.global.f32 	%f55, [%rd27];
	fma.rn.f32 	%f56, %f54, %f55, %f77;
	add.s32 	%r43, %r41, 32;
	ld.global.f32 	%f57, [%rd25+128];
	mul.wide.u32 	%rd28, %r43, 4;
	add.s64 	%rd29, %rd1, %rd28;
	ld.global.f32 	%f58, [%rd29];
	fma.rn.f32 	%f77, %f57, %f58, %f56;
	add.s32 	%r58, %r58, 2;
$L__BB0_11:
	and.b32  	%r44, %r3, 32;
	setp.eq.s32 	%p9, %r44, 0;
	@%p9 bra 	$L__BB0_13;
	shl.b32 	%r45, %r58, 5;
	or.b32  	%r46, %r45, %r1;
	add.s32 	%r47, %r46, %r5;
	mul.wide.s32 	%rd30, %r47, 4;
	add.s64 	%rd31, %rd2, %rd30;
	ld.global.f32 	%f59, [%rd31];
	mul.wide.u32 	%rd32, %r46, 4;
	add.s64 	%rd33, %rd1, %rd32;
	ld.global.f32 	%f60, [%rd33];
	fma.rn.f32 	%f77, %f59, %f60, %f77;
$L__BB0_13:
	mov.b32 	%r48, %f77;
	shfl.sync.bfly.b32	%r49|%p10, %r48, 16, 31, -1;
	mov.b32 	%f61, %r49;
	add.f32 	%f62, %f77, %f61;
	mov.b32 	%r50, %f62;
	shfl.sync.bfly.b32	%r51|%p11, %r50, 8, 31, -1;
	mov.b32 	%f63, %r51;
	add.f32 	%f64, %f62, %f63;
	mov.b32 	%r52, %f64;
	shfl.sync.bfly.b32	%r53|%p12, %r52, 4, 31, -1;
	mov.b32 	%f65, %r53;
	add.f32 	%f66, %f64, %f65;
	mov.b32 	%r54, %f66;
	shfl.sync.bfly.b32	%r55|%p13, %r54, 2, 31, -1;
	mov.b32 	%f67, %r55;
	add.f32 	%f68, %f66, %f67;
	mov.b32 	%r56, %f68;
	shfl.sync.bfly.b32	%r57|%p14, %r56, 1, 31, -1;
	mov.b32 	%f69, %r57;
	add.f32 	%f13, %f68, %f69;
	setp.ne.s32 	%p15, %r1, 0;
	@%p15 bra 	$L__BB0_15;
	cvta.to.global.u64 	%rd34, %rd3;
	mul.wide.s32 	%rd35, %r2, 4;
	add.s64 	%rd36, %rd34, %rd35;
	st.global.f32 	[%rd36], %f13;
$L__BB0_15:
	ret;

}
	// .globl	_Z10sgemv_k128PfS_S_ii
.visible .entry _Z10sgemv_k128PfS_S_ii(
	.param .u64 .ptr .align 1 _Z10sgemv_k128PfS_S_ii_param_0,
	.param .u64 .ptr .align 1 _Z10sgemv_k128PfS_S_ii_param_1,
	.param .u64 .ptr .align 1 _Z10sgemv_k128PfS_S_ii_param_2,
	.param .u32 _Z10sgemv_k128PfS_S_ii_param_3,
	.param .u32 _Z10sgemv_k128PfS_S_ii_param_4
)
{
	.reg .pred 	%p<16>;
	.reg .b32 	%r<58>;
	.reg .b32 	%f<228>;
	.reg .b64 	%rd<30>;

	ld.param.u64 	%rd8, [_Z10sgemv_k128PfS_S_ii_param_0];
	ld.param.u64 	%rd9, [_Z10sgemv_k128PfS_S_ii_param_1];
	ld.param.u64 	%rd7, [_Z10sgemv_k128PfS_S_ii_param_2];
	ld.param.u32 	%r22, [_Z10sgemv_k128PfS_S_ii_param_3];
	ld.param.u32 	%r21, [_Z10sgemv_k128PfS_S_ii_param_4];
	cvta.to.global.u64 	%rd1, %rd8;
	cvta.to.global.u64 	%rd2, %rd9;
	mov.u32 	%r1, %tid.x;
	mov.u32 	%r23, %tid.y;
	mov.u32 	%r24, %ctaid.x;
	and.b32  	%r2, %r1, 31;
	mov.u32 	%r25, %ntid.y;
	mad.lo.s32 	%r3, %r25, %r24, %r23;
	setp.ge.s32 	%p1, %r3, %r22;
	@%p1 bra 	$L__BB1_15;
	setp.lt.s32 	%p2, %r21, 1;
	mov.f32 	%f227, 0f00000000;
	@%p2 bra 	$L__BB1_13;
	add.s32 	%r27, %r21, 31;
	shr.u32 	%r28, %r27, 5;
	add.s32 	%r4, %r28, 3;
	shr.u32 	%r5, %r4, 2;
	shl.b32 	%r6, %r2, 2;
	mul.lo.s32 	%r7, %r21, %r3;
	and.b32  	%r8, %r5, 7;
	setp.lt.u32 	%p3, %r21, 897;
	mov.f32 	%f227, 0f00000000;
	mov.b32 	%r53, 0;
	@%p3 bra 	$L__BB1_5;
	and.b32  	%r53, %r5, 33554424;
	and.b32  	%r30, %r5, 33554424;
	neg.s32 	%r57, %r30;
	add.s64 	%rd3, %rd1, 2048;
	add.s32 	%r56, %r7, %r6;
	mul.wide.u32 	%rd10, %r2, 16;
	add.s64 	%rd11, %rd10, %rd2;
	add.s64 	%rd29, %rd11, 2048;
	mov.f32 	%f227, 0f00000000;
$L__BB1_4:
	.pragma "nounroll";
	mul.wide.s32 	%rd12, %r56, 4;
	add.s64 	%rd13, %rd3, %rd12;
	ld.global.v4.f32 	{%f18, %f19, %f20, %f21}, [%rd29+-2048];
	ld.global.v4.f32 	{%f22, %f23, %f24, %f25}, [%rd13+-2048];
	mul.f32 	%f26, %f19, %f23;
	fma.rn.f32 	%f27, %f18, %f22, %f26;
	fma.rn.f32 	%f28, %f20, %f24, %f27;
	fma.rn.f32 	%f29, %f21, %f25, %f28;
	add.f32 	%f30, %f227, %f29;
	ld.global.v4.f32 	{%f31, %f32, %f33, %f34}, [%rd29+-1536];
	ld.global.v4.f32 	{%f35, %f36, %f37, %f38}, [%rd13+-1536];
	mul.f32 	%f39, %f32, %f36;
	fma.rn.f32 	%f40, %f31, %f35, %f39;
	fma.rn.f32 	%f41, %f33, %f37, %f40;
	fma.rn.f32 	%f42, %f34, %f38, %f41;
	add.f32 	%f43, %f30, %f42;
	ld.global.v4.f32 	{%f44, %f45, %f46, %f47}, [%rd29+-1024];
	ld.global.v4.f32 	{%f48, %f49, %f50, %f51}, [%rd13+-1024];
	mul.f32 	%f52, %f45, %f49;
	fma.rn.f32 	%f53, %f44, %f48, %f52;
	fma.rn.f32 	%f54, %f46, %f50, %f53;
	fma.rn.f32 	%f55, %f47, %f51, %f54;
	add.f32 	%f56, %f43, %f55;
	ld.global.v4.f32 	{%f57, %f58, %f59, %f60}, [%rd29+-512];
	ld.global.v4.f32 	{%f61, %f62, %f63, %f64}, [%rd13+-512];
	mul.f32 	%f65, %f58, %f62;
	fma.rn.f32 	%f66, %f57, %f61, %f65;
	fma.rn.f32 	%f67, %f59, %f63, %f66;
	fma.rn.f32 	%f68, %f60, %f64, %f67;
	add.f32 	%f69, %f56, %f68;
	ld.global.v4.f32 	{%f70, %f71, %f72, %f73}, [%rd29];
	ld.global.v4.f32 	{%f74, %f75, %f76, %f77}, [%rd13];
	mul.f32 	%f78, %f71, %f75;
	fma.rn.f32 	%f79, %f70, %f74, %f78;
	fma.rn.f32 	%f80, %f72, %f76, %f79;
	fma.rn.f32 	%f81, %f73, %f77, %f80;
	add.f32 	%f82, %f69, %f81;
	ld.global.v4.f32 	{%f83, %f84, %f85, %f86}, [%rd29+512];
	ld.global.v4.f32 	{%f87, %f88, %f89, %f90}, [%rd13+512];
	mul.f32 	%f91, %f84, %f88;
	fma.rn.f32 	%f92, %f83, %f87, %f91;
	fma.rn.f32 	%f93, %f85, %f89, %f92;
	fma.rn.f32 	%f94, %f86, %f90, %f93;
	add.f32 	%f95, %f82, %f94;
	ld.global.v4.f32 	{%f96, %f97, %f98, %f99}, [%rd29+1024];
	ld.global.v4.f32 	{%f100, %f101, %f102, %f103}, [%rd13+1024];
	mul.f32 	%f104, %f97, %f101;
	fma.rn.f32 	%f105, %f96, %f100, %f104;
	fma.rn.f32 	%f106, %f98, %f102, %f105;
	fma.rn.f32 	%f107, %f99, %f103, %f106;
	add.f32 	%f108, %f95, %f107;
	ld.global.v4.f32 	{%f109, %f110, %f111, %f112}, [%rd29+1536];
	ld.global.v4.f32 	{%f113, %f114, %f115, %f116}, [%rd13+1536];
	mul.f32 	%f117, %f110, %f114;
	fma.rn.f32 	%f118, %f109, %f113, %f117;
	fma.rn.f32 	%f119, %f111, %f115, %f118;
	fma.rn.f32 	%f120, %f112, %f116, %f119;
	add.f32 	%f227, %f108, %f120;
	add.s32 	%r57, %r57, 8;
	add.s32 	%r56, %r56, 1024;
	add.s64 	%rd29, %rd29, 4096;
	setp.eq.s32 	%p4, %r57, 0;
	@%p4 bra 	$L__BB1_5;
	bra.uni 	$L__BB1_4;
$L__BB1_5:
	setp.eq.s32 	%p5, %r8, 0;
	@%p5 bra 	$L__BB1_13;
	setp.lt.u32 	%p6, %r8, 4;
	@%p6 bra 	$L__BB1_8;
	shl.b32 	%r32, %r53, 7;
	or.b32  	%r33, %r32, %r6;
	mul.wide.s32 	%rd14, %r33, 4;
	add.s64 	%rd15, %rd2, %rd14;
	ld.global.v4.f32 	{%f122, %f123, %f124, %f125}, [%rd15];
	add.s32 	%r34, %r33, %r7;
	mul.wide.s32 	%rd16, %r34, 4;
	add.s64 	%rd17, %rd1, %rd16;
	ld.global.v4.f32 	{%f126, %f127, %f128, %f129}, [%rd17];
	mul.f32 	%f130, %f123, %f127;
	fma.rn.f32 	%f131, %f122, %f126, %f130;
	fma.rn.f32 	%f132, %f124, %f128, %f131;
	fma.rn.f32 	%f133, %f125, %f129, %f132;
	add.f32 	%f134, %f227, %f133;
	ld.global.v4.f32 	{%f135, %f136, %f137, %f138}, [%rd15+512];
	ld.global.v4.f32 	{%f139, %f140, %f141, %f142}, [%rd17+512];
	mul.f32 	%f143, %f136, %f140;
	fma.rn.f32 	%f144, %f135, %f139, %f143;
	fma.rn.f32 	%f145, %f137, %f141, %f144;
	fma.rn.f32 	%f146, %f138, %f142, %f145;
	add.f32 	%f147, %f134, %f146;
	ld.global.v4.f32 	{%f148, %f149, %f150, %f151}, [%rd15+1024];
	ld.global.v4.f32 	{%f152, %f153, %f154, %f155}, [%rd17+1024];
	mul.f32 	%f156, %f149, %f153;
	fma.rn.f32 	%f157, %f148, %f152, %f156;
	fma.rn.f32 	%f158, %f150, %f154, %f157;
	fma.rn.f32 	%f159, %f151, %f155, %f158;
	add.f32 	%f160, %f147, %f159;
	ld.global.v4.f32 	{%f161, %f162, %f163, %f164}, [%rd15+1536];
	ld.global.v4.f32 	{%f165, %f166, %f167, %f168}, [%rd17+1536];
	mul.f32 	%f169, %f162, %f166;
	fma.rn.f32 	%f170, %f161, %f165, %f169;
	fma.rn.f32 	%f171, %f163, %f167, %f170;
	fma.rn.f32 	%f172, %f164, %f168, %f171;
	add.f32 	%f227, %f160, %f172;
	add.s32 	%r53, %r53, 4;
$L__BB1_8:
	and.b32  	%r35, %r5, 3;
	setp.eq.s32 	%p7, %r35, 0;
	@%p7 bra 	$L__BB1_13;
	setp.eq.s32 	%p8, %r35, 1;
	@%p8 bra 	$L__BB1_11;
	shl.b32 	%r36, %r53, 7;
	or.b32  	%r37, %r36, %r6;
	mul.wide.s32 	%rd18, %r37, 4;
	add.s64 	%rd19, %rd2, %rd18;
	ld.global.v4.f32 	{%f174, %f175, %f176, %f177}, [%rd19];
	add.s32 	%r38, %r37, %r7;
	mul.wide.s32 	%rd20, %r38, 4;
	add.s64 	%rd21, %rd1, %rd20;
	ld.global.v4.f32 	{%f178, %f179, %f180, %f181}, [%rd21];
	mul.f32 	%f182, %f175, %f179;
	fma.rn.f32 	%f183, %f174, %f178, %f182;
	fma.rn.f32 	%f184, %f176, %f180, %f183;
	fma.rn.f32 	%f185, %f177, %f181, %f184;
	add.f32 	%f186, %f227, %f185;
	ld.global.v4.f32 	{%f187, %f188, %f189, %f190}, [%rd19+512];
	ld.global.v4.f32 	{%f191, %f192, %f193, %f194}, [%rd21+512];
	mul.f32 	%f195, %f188, %f192;
	fma.rn.f32 	%f196, %f187, %f191, %f195;
	fma.rn.f32 	%f197, %f189, %f193, %f196;
	fma.rn.f32 	%f198, %f190, %f194, %f197;
	add.f32 	%f227, %f186, %f198;
	add.s32 	%r53, %r53, 2;
$L__BB1_11:
	and.b32  	%r39, %r4, 4;
	setp.eq.s32 	%p9, %r39, 0;
	@%p9 bra 	$L__BB1_13;
	shl.b32 	%r40, %r53, 7;
	or.b32  	%r41, %r40, %r6;
	mul.wide.s32 	%rd22, %r41, 4;
	add.s64 	%rd23, %rd2, %rd22;
	ld.global.v4.f32 	{%f199, %f200, %f201, %f202}, [%rd23];
	add.s32 	%r42, %r41, %r7;
	mul.wide.s32 	%rd24, %r42, 4;
	add.s64 	%rd25, %rd1, %rd24;
	ld.global.v4.f32 	{%f203, %f204, %f205, %f206}, [%rd25];
	mul.f32 	%f207, %f200, %f204;
	fma.rn.f32 	%f208, %f199, %f203, %f207;
	fma.rn.f32 	%f209, %f201, %f205, %f208;
	fma.rn.f32 	%f210, %f202, %f206, %f209;
	add.f32 	%f227, %f227, %f210;
$L__BB1_13:
	mov.b32 	%r43, %f227;
	shfl.sync.bfly.b32	%r44|%p10, %r43, 16, 31, -1;
	mov.b32 	%f211, %r44;
	add.f32 	%f212, %f227, %f211;
	mov.b32 	%r45, %f212;
	shfl.sync.bfly.b32	%r46|%p11, %r45, 8, 31, -1;
	mov.b32 	%f213, %r46;
	add.f32 	%f214, %f212, %f213;
	mov.b32 	%r47, %f214;
	shfl.sync.bfly.b32	%r48|%p12, %r47, 4, 31, -1;
	mov.b32 	%f215, %r48;
	add.f32 	%f216, %f214, %f215;
	mov.b32 	%r49, %f216;
	shfl.sync.bfly.b32	%r50|%p13, %r49, 2, 31, -1;
	mov.b32 	%f217, %r50;
	add.f32 	%f218, %f216, %f217;
	mov.b32 	%r51, %f218;
	shfl.sync.bfly.b32	%r52|%p14, %r51, 1, 31, -1;
	mov.b32 	%f219, %r52;
	add.f32 	%f13, %f218, %f219;
	setp.ne.s32 	%p15, %r2, 0;
	@%p15 bra 	$L__BB1_15;
	cvta.to.global.u64 	%rd26, %rd7;
	mul.wide.s32 	%rd27, %r3, 4;
	add.s64 	%rd28, %rd26, %rd27;
	st.global.f32 	[%rd28], %f13;
$L__BB1_15:
	ret;

}
	// .globl	_Z9sgemv_k16ILi2EEvPfS0_S0_ii
.visible .entry _Z9sgemv_k16ILi2EEvPfS0_S0_ii(
	.param .u64 .ptr .align 1 _Z9sgemv_k16ILi2EEvPfS0_S0_ii_param_0,
	.param .u64 .ptr .align 1 _Z9sgemv_k16ILi2EEvPfS0_S0_ii_param_1,
	.param .u64 .ptr .align 1 _Z9sgemv_k16ILi2EEvPfS0_S0_ii_param_2,
	.param .u32 _Z9sgemv_k16ILi2EEvPfS0_S0_ii_param_3,
	.param .u32 _Z9sgemv_k16ILi2EEvPfS0_S0_ii_param_4
)
{
	.reg .pred 	%p<7>;
	.reg .b32 	%r<23>;
	.reg .b32 	%f<12>;
	.reg .b64 	%rd<14>;

	ld.param.u64 	%rd1, [_Z9sgemv_k16ILi2EEvPfS0_S0_ii_param_0];
	ld.param.u64 	%rd2, [_Z9sgemv_k16ILi2EEvPfS0_S0_ii_param_1];
	ld.param.u64 	%rd3, [_Z9sgemv_k16ILi2EEvPfS0_S0_ii_param_2];
	ld.param.u32 	%r4, [_Z9sgemv_k16ILi2EEvPfS0_S0_ii_param_3];
	ld.param.u32 	%r3, [_Z9sgemv_k16ILi2EEvPfS0_S0_ii_param_4];
	mov.u32 	%r1, %tid.x;
	mov.u32 	%r5, %tid.y;
	mov.u32 	%r6, %ctaid.x;
	mov.u32 	%r7, %ntid.y;
	mad.lo.s32 	%r8, %r7, %r6, %r5;
	shl.b32 	%r9, %r8, 1;
	shr.u32 	%r10, %r1, 4;
	and.b32  	%r11, %r10, 1;
	or.b32  	%r2, %r9, %r11;
	setp.ge.s32 	%p1, %r2, %r4;
	@%p1 bra 	$L__BB2_3;
	cvta.to.global.u64 	%rd4, %rd1;
	cvta.to.global.u64 	%rd5, %rd2;
	and.b32  	%r12, %r1, 15;
	mad.lo.s32 	%r13, %r3, %r2, %r12;
	mul.wide.s32 	%rd6, %r13, 4;
	add.s64 	%rd7, %rd4, %rd6;
	ld.global.f32 	%f2, [%rd7];
	shl.b32 	%r14, %r1, 2;
	cvt.u64.u32 	%rd8, %r14;
	and.b64  	%rd9, %rd8, 60;
	add.s64 	%rd10, %rd5, %rd9;
	ld.global.f32 	%f3, [%rd10];
	mul.f32 	%f4, %f2, %f3;
	mov.b32 	%r15, %f4;
	shfl.sync.bfly.b32	%r16|%p2, %r15, 8, 31, -1;
	mov.b32 	%f5, %r16;
	add.f32 	%f6, %f4, %f5;
	mov.b32 	%r17, %f6;
	shfl.sync.bfly.b32	%r18|%p3, %r17, 4, 31, -1;
	mov.b32 	%f7, %r18;
	add.f32 	%f8, %f6, %f7;
	mov.b32 	%r19, %f8;
	shfl.sync.bfly.b32	%r20|%p4, %r19, 2, 31, -1;
	mov.b32 	%f9, %r20;
	add.f32 	%f10, %f8, %f9;
	mov.b32 	%r21, %f10;
	shfl.sync.bfly.b32	%r22|%p5, %r21, 1, 31, -1;
	mov.b32 	%f11, %r22;
	add.f32 	%f1, %f10, %f11;
	setp.ne.s32 	%p6, %r12, 0;
	@%p6 bra 	$L__BB2_3;
	cvta.to.global.u64 	%rd11, %rd3;
	mul.wide.s32 	%rd12, %r2, 4;
	add.s64 	%rd13, %rd11, %rd12;
	st.global.f32 	[%rd13], %f1;
$L__BB2_3:
	ret;

}


// ===== COMPILED SASS (sm_100) =====

	.target	sm_100

	.elftype	@"ET_EXEC"


//--------------------- .note.nv.tkinfo           --------------------------
	.section	.note.nv.tkinfo,"",@"SHT_NOTE"
	.sectionflags	@"SHF_NOTE_NV_TKINFO"
	.tkinfo
        /*0018*/ 	.word	0x00000002
        /*0030*/ 	.string	""
        /*0030*/ 	.string	"ptxas"
        /*0030*/ 	.string	"Cuda compilation tools, release 13.0, V13.0.88"
        /*0030*/ 	.string	"Build cuda_13.0.r13.0/compiler.36424714_0"
        /*0030*/ 	.string	"-arch sm_100 -m 64 "



//--------------------- .note.nv.cuinfo           --------------------------
	.section	.note.nv.cuinfo,"",@"SHT_NOTE"
	.sectionflags	@"SHF_NOTE_NV_CUINFO"
        /*0018*/ 	.short	0x0002
        /*001a*/ 	.short	0x0064
        /*001c*/ 	.short	0x0082
	.zero		2


//--------------------- .nv.info                  --------------------------
	.section	.nv.info,"",@"SHT_CUDA_INFO"
	.align	4


	//----- nvinfo : EIATTR_REGCOUNT
	.align		4
        /*0000*/ 	.byte	0x04, 0x2f
        /*0002*/ 	.short	(.L_1 - .L_0)
	.align		4
.L_0:
        /*0004*/ 	.word	index@(_Z9sgemv_k32PfS_S_ii)
        /*0008*/ 	.word	0x00000020


	//----- nvinfo : EIATTR_FRAME_SIZE
	.align		4
.L_1:
        /*000c*/ 	.byte	0x04, 0x11
        /*000e*/ 	.short	(.L_3 - .L_2)
	.align		4
.L_2:
        /*0010*/ 	.word	index@(_Z9sgemv_k32PfS_S_ii)
        /*0014*/ 	.word	0x00000000


	//----- nvinfo : EIATTR_REGCOUNT
	.align		4
.L_3:
        /*0018*/ 	.byte	0x04, 0x2f
        /*001a*/ 	.short	(.L_5 - .L_4)
	.align		4
.L_4:
        /*001c*/ 	.word	index@(_Z10sgemv_k128PfS_S_ii)
        /*0020*/ 	.word	0x00000028


	//----- nvinfo : EIATTR_FRAME_SIZE
	.align		4
.L_5:
        /*0024*/ 	.byte	0x04, 0x11
        /*0026*/ 	.short	(.L_7 - .L_6)
	.align		4
.L_6:
        /*0028*/ 	.word	index@(_Z10sgemv_k128PfS_S_ii)
        /*002c*/ 	.word	0x00000000


	//----- nvinfo : EIATTR_REGCOUNT
	.align		4
.L_7:
        /*0030*/ 	.byte	0x04, 0x2f
        /*0032*/ 	.short	(.L_9 - .L_8)
	.align		4
.L_8:
        /*0034*/ 	.word	index@(_Z9sgemv_k16ILi2EEvPfS0_S0_ii)
        /*0038*/ 	.word	0x0000000e


	//----- nvinfo : EIATTR_FRAME_SIZE
	.align		4
.L_9:
        /*003c*/ 	.byte	0x04, 0x11
        /*003e*/ 	.short	(.L_11 - .L_10)
	.align		4
.L_10:
        /*0040*/ 	.word	index@(_Z9sgemv_k16ILi2EEvPfS0_S0_ii)
        /*0044*/ 	.word	0x00000000


	//----- nvinfo : EIATTR_MIN_STACK_SIZE
	.align		4
.L_11:
        /*0048*/ 	.byte	0x04, 0x12
        /*004a*/ 	.short	(.L_13 - .L_12)
	.align		4
.L_12:
        /*004c*/ 	.word	index@(_Z9sgemv_k16ILi2EEvPfS0_S0_ii)
        /*0050*/ 	.word	0x00000000


	//----- nvinfo : EIATTR_MIN_STACK_SIZE
	.align		4
.L_13:
        /*0054*/ 	.byte	0x04, 0x12
        /*0056*/ 	.short	(.L_15 - .L_14)
	.align		4
.L_14:
        /*0058*/ 	.word	index@(_Z10sgemv_k128PfS_S_ii)
        /*005c*/ 	.word	0x00000000


	//----- nvinfo : EIATTR_MIN_STACK_SIZE
	.align		4
.L_15:
        /*0060*/ 	.byte	0x04, 0x12
        /*0062*/ 	.short	(.L_17 - .L_16)
	.align		4
.L_16:
        /*0064*/ 	.word	index@(_Z9sgemv_k32PfS_S_ii)
        /*0068*/ 	.word	0x00000000
.L_17:


//--------------------- .nv.compat                --------------------------
	.section	.nv.compat,"",@"SHT_CUDA_COMPAT_INFO"
	.align	4
        /*0000*/ 	.byte	0x02, 0x09, 0x00, 0x00, 0x02, 0x02, 0x01, 0x00, 0x02, 0x05, 0x05, 0x00, 0x03, 0x07, 0x01, 0x01
        /*0010*/ 	.byte	0x02, 0x03, 0x00, 0x00, 0x02, 0x06, 0x01, 0x00, 0x04, 0x0b, 0x08, 0x00, 0x09, 0x00, 0x00, 0x00
        /*0020*/ 	.byte	0x00, 0x00, 0x00, 0x00


//--------------------- .nv.info._Z9sgemv_k16ILi2EEvPfS0_S0_ii --------------------------
	.section	.nv.info._Z9sgemv_k16ILi2EEvPfS0_S0_ii,"",@"SHT_CUDA_INFO"
	.sectionflags	@""
	.align	4


	//----- nvinfo : EIATTR_CUDA_API_VERSION
	.align		4
        /*0000*/ 	.byte	0x04, 0x37
        /*0002*/ 	.short	(.L_19 - .L_18)
.L_18:
        /*0004*/ 	.word	0x00000082


	//----- nvinfo : EIATTR_KPARAM_INFO
	.align		4
.L_19:
        /*0008*/ 	.byte	0x04, 0x17
        /*000a*/ 	.short	(.L_21 - .L_20)
.L_20:
        /*000c*/ 	.word	0x00000000
        /*0010*/ 	.short	0x0004
        /*0012*/ 	.short	0x001c
        /*0014*/ 	.byte	0x00, 0xf0, 0x11, 0x00


	//----- nvinfo : EIATTR_KPARAM_INFO
	.align		4
.L_21:
        /*0018*/ 	.byte	0x04, 0x17
        /*001a*/ 	.short	(.L_23 - .L_22)
.L_22:
        /*001c*/ 	.word	0x00000000
        /*0020*/ 	.short	0x0003
        /*0022*/ 	.short	0x0018
        /*0024*/ 	.byte	0x00, 0xf0, 0x11, 0x00


	//----- nvinfo : EIATTR_KPARAM_INFO
	.align		4
.L_23:
        /*0028*/ 	.byte	0x04, 0x17
        /*002a*/ 	.short	(.L_25 - .L_24)
.L_24:
        /*002c*/ 	.word	0x00000000
        /*0030*/ 	.short	0x0002
        /*0032*/ 	.short	0x0010
        /*0034*/ 	.byte	0x00, 0xf5, 0x21, 0x00


	//----- nvinfo : EIATTR_KPARAM_INFO
	.align		4
.L_25:
        /*0038*/ 	.byte	0x04, 0x17
        /*003a*/ 	.short	(.L_27 - .L_26)
.L_26:
        /*003c*/ 	.word	0x00000000
        /*0040*/ 	.short	0x0001
        /*0042*/ 	.short	0x0008
        /*0044*/ 	.byte	0x00, 0xf5, 0x21, 0x00


	//----- nvinfo : EIATTR_KPARAM_INFO
	.align		4
.L_27:
        /*0048*/ 	.byte	0x04, 0x17
        /*004a*/ 	.short	(.L_29 - .L_28)
.L_28:
        /*004c*/ 	.word	0x00000000
        /*0050*/ 	.short	0x0000
        /*0052*/ 	.short	0x0000
        /*0054*/ 	.byte	0x00, 0xf5, 0x21, 0x00


	//----- nvinfo : EIATTR_SPARSE_MMA_MASK
	.align		4
.L_29:
        /*0058*/ 	.byte	0x03, 0x50
        /*005a*/ 	.short	0x0000


	//----- nvinfo : EIATTR_MAXREG_COUNT
	.align		4
        /*005c*/ 	.byte	0x03, 0x1b
        /*005e*/ 	.short	0x00ff


	//----- nvinfo : EIATTR_MERCURY_ISA_VERSION
	.align		4
        /*0060*/ 	.byte	0x03, 0x5f
        /*0062*/ 	.short	0x0101


	//----- nvinfo : EIATTR_COOP_GROUP_MASK_REGIDS
	.align		4
        /*0064*/ 	.byte	0x04, 0x29
        /*0066*/ 	.short	(.L_31 - .L_30)


	//   ....[0]....
.L_30:
        /*0068*/ 	.word	0xffffffff


	//   ....[1]....
        /*006c*/ 	.word	0xffffffff


	//   ....[2]....
        /*0070*/ 	.word	0xffffffff


	//   ....[3]....
        /*0074*/ 	.word	0xffffffff


	//----- nvinfo : EIATTR_COOP_GROUP_INSTR_OFFSETS
	.align		4
.L_31:
        /*0078*/ 	.byte	0x04, 0x28
        /*007a*/ 	.short	(.L_33 - .L_32)


	//   ....[0]....
.L_32:
        /*007c*/ 	.word	0x000001a0


	//   ....[1]....
        /*0080*/ 	.word	0x000001c0


	//   ....[2]....
        /*0084*/ 	.word	0x000001e0


	//   ....[3]....
        /*0088*/ 	.word	0x00000200


	//----- nvinfo : EIATTR_VRC_CTA_INIT_COUNT
	.align		4
.L_33:
        /*008c*/ 	.byte	0x02, 0x4a
	.zero		1
	.zero		1


	//----- nvinfo : EIATTR_EXIT_INSTR_OFFSETS
	.align		4
        /*0090*/ 	.byte	0x04, 0x1c
        /*0092*/ 	.short	(.L_35 - .L_34)


	//   ....[0]....
.L_34:
        /*0094*/ 	.word	0x000000b0


	//   ....[1]....
        /*0098*/ 	.word	0x00000210


	//   ....[2]....
        /*009c*/ 	.word	0x00000260


	//----- nvinfo : EIATTR_CBANK_PARAM_SIZE
	.align		4
.L_35:
        /*00a0*/ 	.byte	0x03, 0x19
        /*00a2*/ 	.short	0x0020


	//----- nvinfo : EIATTR_PARAM_CBANK
	.align		4
        /*00a4*/ 	.byte	0x04, 0x0a
        /*00a6*/ 	.short	(.L_37 - .L_36)
	.align		4
.L_36:
        /*00a8*/ 	.word	index@(.nv.constant0._Z9sgemv_k16ILi2EEvPfS0_S0_ii)
        /*00ac*/ 	.short	0x0380
        /*00ae*/ 	.short	0x0020


	//----- nvinfo : EIATTR_SW_WAR
	.align		4
.L_37:
        /*00b0*/ 	.byte	0x04, 0x36
        /*00b2*/ 	.short	(.L_39 - .L_38)
.L_38:
        /*00b4*/ 	.word	0x00000008
.L_39:


//--------------------- .nv.info._Z10sgemv_k128PfS_S_ii --------------------------
	.section	.nv.info._Z10sgemv_k128PfS_S_ii,"",@"SHT_CUDA_INFO"
	.sectionflags	@""
	.align	4


	//----- nvinfo : EIATTR_CUDA_API_VERSION
	.align		4
        /*0000*/ 	.byte	0x04, 0x37
        /*0002*/ 	.short	(.L_41 - .L_40)
.L_40:
        /*0004*/ 	.word	0x00000082


	//----- nvinfo : EIATTR_KPARAM_INFO
	.align		4
.L_41:
        /*0008*/ 	.byte	0x04, 0x17
        /*000a*/ 	.short	(.L_43 - .L_42)
.L_42:
        /*000c*/ 	.word	0x00000000
        /*0010*/ 	.short	0x0004
        /*0012*/ 	.short	0x001c
        /*0014*/ 	.byte	0x00, 0xf0, 0x11, 0x00


	//----- nvinfo : EIATTR_KPARAM_INFO
	.align		4
.L_43:
        /*0018*/ 	.byte	0x04, 0x17
        /*001a*/ 	.short	(.L_45 - .L_44)
.L_44:
        /*001c*/ 	.word	0x00000000
        /*0020*/ 	.short	0x0003
        /*0022*/ 	.short	0x0018
        /*0024*/ 	.byte	0x00, 0xf0, 0x11, 0x00


	//----- nvinfo : EIATTR_KPARAM_INFO
	.align		4
.L_45:
        /*0028*/ 	.byte	0x04, 0x17
        /*002a*/ 	.short	(.L_47 - .L_46)
.L_46:
        /*002c*/ 	.word	0x00000000
        /*0030*/ 	.short	0x0002
        /*0032*/ 	.short	0x0010
        /*0034*/ 	.byte	0x00, 0xf5, 0x21, 0x00


	//----- nvinfo : EIATTR_KPARAM_INFO
	.align		4
.L_47:
        /*0038*/ 	.byte	0x04, 0x17
        /*003a*/ 	.short	(.L_49 - .L_48)
.L_48:
        /*003c*/ 	.word	0x00000000
        /*0040*/ 	.short	0x0001
        /*0042*/ 	.short	0x0008
        /*0044*/ 	.byte	0x00, 0xf5, 0x21, 0x00


	//----- nvinfo : EIATTR_KPARAM_INFO
	.align		4
.L_49:
        /*0048*/ 	.byte	0x04, 0x17
        /*004a*/ 	.short	(.L_51 - .L_50)
.L_50:
        /*004c*/ 	.word	0x00000000
        /*0050*/ 	.short	0x0000
        /*0052*/ 	.short	0x0000
        /*0054*/ 	.byte	0x00, 0xf5, 0x21, 0x00


	//----- nvinfo : EIATTR_SPARSE_MMA_MASK
	.align		4
.L_51:
        /*0058*/ 	.byte	0x03, 0x50
        /*005a*/ 	.short	0x0000


	//----- nvinfo : EIATTR_MAXREG_COUNT
	.align		4
        /*005c*/ 	.byte	0x03, 0x1b
        /*005e*/ 	.short	0x00ff


	//----- nvinfo : EIATTR_MERCURY_ISA_VERSION
	.align		4
        /*0060*/ 	.byte	0x03, 0x5f
        /*0062*/ 	.short	0x0101


	//----- nvinfo : EIATTR_COOP_GROUP_MASK_REGIDS
	.align		4
        /*0064*/ 	.byte	0x04, 0x29
        /*0066*/ 	.short	(.L_53 - .L_52)


	//   ....[0]....
.L_52:
        /*0068*/ 	.word	0xffffffff


	//   ....[1]....
        /*006c*/ 	.word	0xffffffff


	//   ....[2]....
        /*0070*/ 	.word	0xffffffff


	//   ....[3]....
        /*0074*/ 	.word	0xffffffff


	//   ....[4]....
        /*0078*/ 	.word	0xffffffff


	//----- nvinfo : EIATTR_COOP_GROUP_INSTR_OFFSETS
	.align		4
.L_53:
        /*007c*/ 	.byte	0x04, 0x28
        /*007e*/ 	.short	(.L_55 - .L_54)


	//   ....[0]....
.L_54:
        /*0080*/ 	.word	0x00000b70


	//   ....[1]....
        /*0084*/ 	.word	0x00000ba0


	//   ....[2]....
        /*0088*/ 	.word	0x00000bc0


	//   ....[3]....
        /*008c*/ 	.word	0x00000be0


	//   ....[4]....
        /*0090*/ 	.word	0x00000c00


	//----- nvinfo : EIATTR_VRC_CTA_INIT_COUNT
	.align		4
.L_55:
        /*0094*/ 	.byte	0x02, 0x4a
	.zero		1
	.zero		1


	//----- nvinfo : EIATTR_EXIT_INSTR_OFFSETS
	.align		4
        /*0098*/ 	.byte	0x04, 0x1c
        /*009a*/ 	.short	(.L_57 - .L_56)


	//   ....[0]....
.L_56:
        /*009c*/ 	.word	0x00000070


	//   ....[1]....
        /*00a0*/ 	.word	0x00000c10


	//   ....[2]....
        /*00a4*/ 	.word	0x00000c60


	//----- nvinfo : EIATTR_CBANK_PARAM_SIZE
	.align		4
.L_57:
        /*00a8*/ 	.byte	0x03, 0x19
        /*00aa*/ 	.short	0x0020


	//----- nvinfo : EIATTR_PARAM_CBANK
	.align		4
        /*00ac*/ 	.byte	0x04, 0x0a
        /*00ae*/ 	.short	(.L_59 - .L_58)
	.align		4
.L_58:
        /*00b0*/ 	.word	index@(.nv.constant0._Z10sgemv_k128PfS_S_ii)
        /*00b4*/ 	.short	0x0380
        /*00b6*/ 	.short	0x0020


	//----- nvinfo : EIATTR_SW_WAR
	.align		4
.L_59:
        /*00b8*/ 	.byte	0x04, 0x36
        /*00ba*/ 	.short	(.L_61 - .L_60)
.L_60:
        /*00bc*/ 	.word	0x00000008
.L_61:


//--------------------- .nv.info._Z9sgemv_k32PfS_S_ii --------------------------
	.section	.nv.info._Z9sgemv_k32PfS_S_ii,"",@"SHT_CUDA_INFO"
	.sectionflags	@""
	.align	4


	//----- nvinfo : EIATTR_CUDA_API_VERSION
	.align		4
        /*0000*/ 	.byte	0x04, 0x37
        /*0002*/ 	.short	(.L_63 - .L_62)
.L_62:
        /*0004*/ 	.word	0x00000082


	//----- nvinfo : EIATTR_KPARAM_INFO
	.align		4
.L_63:
        /*0008*/ 	.byte	0x04, 0x17
        /*000a*/ 	.short	(.L_65 - .L_64)
.L_64:
        /*000c*/ 	.word	0x00000000
        /*0010*/ 	.short	0x0004
        /*0012*/ 	.short	0x001c
        /*0014*/ 	.byte	0x00, 0xf0, 0x11, 0x00


	//----- nvinfo : EIATTR_KPARAM_INFO
	.align		4
.L_65:
        /*0018*/ 	.byte	0x04, 0x17
        /*001a*/ 	.short	(.L_67 - .L_66)
.L_66:
        /*001c*/ 	.word	0x00000000
        /*0020*/ 	.short	0x0003
        /*0022*/ 	.short	0x0018
        /*0024*/ 	.byte	0x00, 0xf0, 0x11, 0x00


	//----- nvinfo : EIATTR_KPARAM_INFO
	.align		4
.L_67:
        /*0028*/ 	.byte	0x04, 0x17
        /*002a*/ 	.short	(.L_69 - .L_68)
.L_68:
        /*002c*/ 	.word	0x00000000
        /*0030*/ 	.short	0x0002
        /*0032*/ 	.short	0x0010
        /*0034*/ 	.byte	0x00, 0xf5, 0x21, 0x00


	//----- nvinfo : EIATTR_KPARAM_INFO
	.align		4
.L_69:
        /*0038*/ 	.byte	0x04, 0x17
        /*003a*/ 	.short	(.L_71 - .L_70)
.L_70:
        /*003c*/ 	.word	0x00000000
        /*0040*/ 	.short	0x0001
        /*0042*/ 	.short	0x0008
        /*0044*/ 	.byte	0x00, 0xf5, 0x21, 0x00


	//----- nvinfo : EIATTR_KPARAM_INFO
	.align		4
.L_71:
        /*0048*/ 	.byte	0x04, 0x17
        /*004a*/ 	.short	(.L_73 - .L_72)
.L_72:
        /*004c*/ 	.word	0x00000000
        /*0050*/ 	.short	0x0000
        /*0052*/ 	.short	0x0000
        /*0054*/ 	.byte	0x00, 0xf5, 0x21, 0x00


	//----- nvinfo : EIATTR_SPARSE_MMA_MASK
	.align		4
.L_73:
        /*0058*/ 	.byte	0x03, 0x50
        /*005a*/ 	.short	0x0000


	//----- nvinfo : EIATTR_MAXREG_COUNT
	.align		4
        /*005c*/ 	.byte	0x03, 0x1b
        /*005e*/ 	.short	0x00ff


	//----- nvinfo : EIATTR_MERCURY_ISA_VERSION
	.align		4
        /*0060*/ 	.byte	0x03, 0x5f
        /*0062*/ 	.short	0x0101


	//----- nvinfo : EIATTR_COOP_GROUP_MASK_REGIDS
	.align		4
        /*0064*/ 	.byte	0x04, 0x29
        /*0066*/ 	.short	(.L_75 - .L_74)


	//   ....[0]....
.L_74:
        /*0068*/ 	.word	0xffffffff


	//   ....[1]....
        /*006c*/ 	.word	0xffffffff


	//   ....[2]....
        /*0070*/ 	.word	0xffffffff


	//   ....[3]....
        /*0074*/ 	.word	0xffffffff


	//   ....[4]....
        /*0078*/ 	.word	0xffffffff


	//----- nvinfo : EIATTR_COOP_GROUP_INSTR_OFFSETS
	.align		4
.L_75:
        /*007c*/ 	.byte	0x04, 0x28
        /*007e*/ 	.short	(.L_77 - .L_76)


	//   ....[0]....
.L_76:
        /*0080*/ 	.word	0x000007c0


	//   ....[1]....
        /*0084*/ 	.word	0x000007f0


	//   ....[2]....
        /*0088*/ 	.word	0x00000810


	//   ....[3]....
        /*008c*/ 	.word	0x00000830


	//   ....[4]....
        /*0090*/ 	.word	0x00000850


	//----- nvinfo : EIATTR_VRC_CTA_INIT_COUNT
	.align		4
.L_77:
        /*0094*/ 	.byte	0x02, 0x4a
	.zero		1
	.zero		1


	//----- nvinfo : EIATTR_EXIT_INSTR_OFFSETS
	.align		4
        /*0098*/ 	.byte	0x04, 0x1c
        /*009a*/ 	.short	(.L_79 - .L_78)


	//   ....[0]....
.L_78:
        /*009c*/ 	.word	0x00000070


	//   ....[1]....
        /*00a0*/ 	.word	0x00000860


	//   ....[2]....
        /*00a4*/ 	.word	0x000008b0


	//----- nvinfo : EIATTR_CBANK_PARAM_SIZE
	.align		4
.L_79:
        /*00a8*/ 	.byte	0x03, 0x19
        /*00aa*/ 	.short	0x0020


	//----- nvinfo : EIATTR_PARAM_CBANK
	.align		4
        /*00ac*/ 	.byte	0x04, 0x0a
        /*00ae*/ 	.short	(.L_81 - .L_80)
	.align		4
.L_80:
        /*00b0*/ 	.word	index@(.nv.constant0._Z9sgemv_k32PfS_S_ii)
        /*00b4*/ 	.short	0x0380
        /*00b6*/ 	.short	0x0020


	//----- nvinfo : EIATTR_SW_WAR
	.align		4
.L_81:
        /*00b8*/ 	.byte	0x04, 0x36
        /*00ba*/ 	.short	(.L_83 - .L_82)
.L_82:
        /*00bc*/ 	.word	0x00000008
.L_83:


//--------------------- .nv.callgraph             --------------------------
	.section	.nv.callgraph,"",@"SHT_CUDA_CALLGRAPH"
	.align	4
	.sectionentsize	8
	.align		4
        /*0000*/ 	.word	0x00000000
	.align		4
        /*0004*/ 	.word	0xffffffff
	.align		4
        /*0008*/ 	.word	0x00000000
	.align		4
        /*000c*/ 	.word	0xfffffffe
	.align		4
        /*0010*/ 	.word	0x00000000
	.align		4
        /*0014*/ 	.word	0xfffffffd
	.align		4
        /*0018*/ 	.word	0x00000000
	.align		4
        /*001c*/ 	.word	0xfffffffc


//--------------------- .text._Z9sgemv_k16ILi2EEvPfS0_S0_ii --------------------------
	.section	.text._Z9sgemv_k16ILi2EEvPfS0_S0_ii,"ax",@progbits
	.align	128
        .global         _Z9sgemv_k16ILi2EEvPfS0_S0_ii
        .type           _Z9sgemv_k16ILi2EEvPfS0_S0_ii,@function
        .size           _Z9sgemv_k16ILi2EEvPfS0_S0_ii,(.L_x_12 - _Z9sgemv_k16ILi2EEvPfS0_S0_ii)
        .other          _Z9sgemv_k16ILi2EEvPfS0_S0_ii,@"STO_CUDA_ENTRY STV_DEFAULT"
_Z9sgemv_k16ILi2EEvPfS0_S0_ii:
.text._Z9sgemv_k16ILi2EEvPfS0_S0_ii:
[----:B------:R-:W-:Y:S01]  /*0000*/  LDC R1, c[0x0][0x37c] ;  /* 0x0000df00ff017b82 */ /* 0x000fe20000000800 */
[----:B------:R-:W0:Y:S07]  /*0010*/  S2R R5, SR_TID.X ;  /* 0x0000000000057919 */ /* 0x000e2e0000002100 */
[----:B------:R-:W1:Y:S01]  /*0020*/  S2UR UR4, SR_CTAID.X ;  /* 0x00000000000479c3 */ /* 0x000e620000002500 */
[----:B------:R-:W2:Y:S01]  /*0030*/  LDCU UR5, c[0x0][0x398] ;  /* 0x00007300ff0577ac */ /* 0x000ea20008000800 */
[----:B------:R-:W1:Y:S06]  /*0040*/  S2R R0, SR_TID.Y ;  /* 0x0000000000007919 */ /* 0x000e6c0000002200 */
[----:B------:R-:W1:Y:S01]  /*0050*/  LDC R3, c[0x0][0x364] ;  /* 0x0000d900ff037b82 */ /* 0x000e620000000800 */
[----:B0-----:R-:W-:Y:S01]  /*0060*/  SHF.R.U32.HI R2, RZ, 0x4, R5 ;  /* 0x00000004ff027819 */ /* 0x001fe20000011605 */
[----:B-1----:R-:W-:-:S03]  /*0070*/  IMAD R0, R3, UR4, R0 ;  /* 0x0000000403007c24 */ /* 0x002fc6000f8e0200 */
[----:B------:R-:W-:-:S04]  /*0080*/  LOP3.LUT R3, R2, 0x1, RZ, 0xc0, !PT ;  /* 0x0000000102037812 */ /* 0x000fc800078ec0ff */
[----:B------:R-:W-:-:S04]  /*0090*/  LEA R7, R0, R3, 0x1 ;  /* 0x0000000300077211 */ /* 0x000fc800078e08ff */
[----:B--2---:R-:W-:-:S13]  /*00a0*/  ISETP.GE.AND P0, PT, R7, UR5, PT ;  /* 0x0000000507007c0c */ /* 0x004fda000bf06270 */
[----:B------:R-:W-:Y:S05]  /*00b0*/  @P0 EXIT ;  /* 0x000000000000094d */ /* 0x000fea0003800000 */
[----:B------:R-:W0:Y:S01]  /*00c0*/  LDC.64 R2, c[0x0][0x380] ;  /* 0x0000e000ff027b82 */ /* 0x000e220000000a00 */
[----:B------:R-:W1:Y:S01]  /*00d0*/  LDCU UR6, c[0x0][0x39c] ;  /* 0x00007380ff0677ac */ /* 0x000e620008000800 */
[C---:B------:R-:W-:Y:S02]  /*00e0*/  SHF.L.U32 R4, R5.reuse, 0x2, RZ ;  /* 0x0000000205047819 */ /* 0x040fe400000006ff */
[----:B------:R-:W-:Y:S01]  /*00f0*/  LOP3.LUT P0, R0, R5, 0xf, RZ, 0xc0, !PT ;  /* 0x0000000f05007812 */ /* 0x000fe2000780c0ff */
[----:B------:R-:W2:Y:S01]  /*0100*/  LDCU.64 UR8, c[0x0][0x388] ;  /* 0x00007100ff0877ac */ /* 0x000ea20008000a00 */
[----:B------:R-:W-:Y:S01]  /*0110*/  LOP3.LUT R4, R4, 0x3c, RZ, 0xc0, !PT ;  /* 0x0000003c04047812 */ /* 0x000fe200078ec0ff */
[----:B------:R-:W3:Y:S02]  /*0120*/  LDCU.64 UR4, c[0x0][0x358] ;  /* 0x00006b00ff0477ac */ /* 0x000ee40008000a00 */
[----:B-1----:R-:W-:Y:S01]  /*0130*/  IMAD R5, R7, UR6, R0 ;  /* 0x0000000607057c24 */ /* 0x002fe2000f8e0200 */
[----:B--2---:R-:W-:-:S03]  /*0140*/  IADD3 R4, P1, PT, R4, UR8, RZ ;  /* 0x0000000804047c10 */ /* 0x004fc6000ff3e0ff */
[----:B0-----:R-:W-:Y:S01]  /*0150*/  IMAD.WIDE R2, R5, 0x4, R2 ;  /* 0x0000000405027825 */ /* 0x001fe200078e0202 */
[----:B------:R-:W-:-:S05]  /*0160*/  IADD3.X R5, PT, PT, RZ, UR9, RZ, P1, !PT ;  /* 0x00000009ff057c10 */ /* 0x000fca0008ffe4ff */
[----:B---3--:R-:W2:Y:S04]  /*0170*/  LDG.E R2, desc[UR4][R2.64] ;  /* 0x0000000402027981 */ /* 0x008ea8000c1e1900 */
[----:B------:R-:W2:Y:S02]  /*0180*/  LDG.E R5, desc[UR4][R4.64] ;  /* 0x0000000404057981 */ /* 0x000ea4000c1e1900 */
[----:B--2---:R-:W-:-:S05]  /*0190*/  FMUL R0, R2, R5 ;  /* 0x0000000502007220 */ /* 0x004fca0000400000 */
[----:B------:R-:W0:Y:S02]  /*01a0*/  SHFL.BFLY PT, R9, R0, 0x8, 0x1f ;  /* 0x0d001f0000097f89 */ /* 0x000e2400000e0000 */
[----:B0-----:R-:W-:-:S05]  /*01b0*/  FADD R9, R0, R9 ;  /* 0x0000000900097221 */ /* 0x001fca0000000000 */
[----:B------:R-:W0:Y:S02]  /*01c0*/  SHFL.BFLY PT, R6, R9, 0x4, 0x1f ;  /* 0x0c801f0009067f89 */ /* 0x000e2400000e0000 */
[----:B0-----:R-:W-:-:S05]  /*01d0*/  FADD R6, R9, R6 ;  /* 0x0000000609067221 */ /* 0x001fca0000000000 */
[----:B------:R-:W0:Y:S02]  /*01e0*/  SHFL.BFLY PT, R11, R6, 0x2, 0x1f ;  /* 0x0c401f00060b7f89 */ /* 0x000e2400000e0000 */
[----:B0-----:R-:W-:-:S05]  /*01f0*/  FADD R11, R6, R11 ;  /* 0x0000000b060b7221 */ /* 0x001fca0000000000 */
[----:B------:R0:W1:Y:S01]  /*0200*/  SHFL.BFLY PT, R8, R11, 0x1, 0x1f ;  /* 0x0c201f000b087f89 */ /* 0x00006200000e0000 */
[----:B------:R-:W-:Y:S05]  /*0210*/  @P0 EXIT ;  /* 0x000000000000094d */ /* 0x000fea0003800000 */
[----:B------:R-:W2:Y:S01]  /*0220*/  LDC.64 R2, c[0x0][0x390] ;  /* 0x0000e400ff027b82 */ /* 0x000ea20000000a00 */
[----:B01----:R-:W-:Y:S01]  /*0230*/  FADD R11, R11, R8 ;  /* 0x000000080b0b7221 */ /* 0x003fe20000000000 */
[----:B--2---:R-:W-:-:S05]  /*0240*/  IMAD.WIDE R2, R7, 0x4, R2 ;  /* 0x0000000407027825 */ /* 0x004fca00078e0202 */
[----:B------:R-:W-:Y:S01]  /*0250*/  STG.E desc[UR4][R2.64], R11 ;  /* 0x0000000b02007986 */ /* 0x000fe2000c101904 */
[----:B------:R-:W-:Y:S05]  /*0260*/  EXIT ;  /* 0x000000000000794d */ /* 0x000fea0003800000 */
.L_x_0:
[----:B------:R-:W-:-:S00]  /*0270*/  BRA `(.L_x_0) ;  /* 0xfffffffc00fc7947 */ /* 0x000fc0000383ffff */
[----:B------:R-:W-:-:S00]  /*0280*/  NOP ;  /* 0x0000000000007918 */ /* 0x000fc00000000000 */
[----:B------:R-:W-:-:S00]  /*0290*/  NOP ;  /* 0x0000000000007918 */ /* 0x000fc00000000000 */
[----:B------:R-:W-:-:S00]  /*02a0*/  NOP ;  /* 0x0000000000007918 */ /* 0x000fc00000000000 */
[----:B------:R-:W-:-:S00]  /*02b0*/  NOP ;  /* 0x0000000000007918 */ /* 0x000fc00000000000 */
[----:B------:R-:W-:-:S00]  /*02c0*/  NOP ;  /* 0x0000000000007918 */ /* 0x000fc00000000000 */
[----:B------:R-:W-:-:S00]  /*02d0*/  NOP ;  /* 0x0000000000007918 */ /* 0x000fc00000000000 */
[----:B------:R-:W-:-:S00]  /*02e0*/  NOP ;  /* 0x0000000000007918 */ /* 0x000fc00000000000 */
[----:B------:R-:W-:-:S00]  /*02f0*/  NOP ;  /* 0x0000000000007918 */ /* 0x000fc00000000000 */
.L_x_12:


//--------------------- .text._Z10sgemv_k128PfS_S_ii --------------------------
	.section	.text._Z10sgemv_k128PfS_S_ii,"ax",@progbits
	.align	128
        .global         _Z10sgemv_k128PfS_S_ii
        .type           _Z10sgemv_k128PfS_S_ii,@function
        .size           _Z10sgemv_k128PfS_S_ii,(.L_x_13 - _Z10sgemv_k128PfS_S_ii)
        .other          _Z10sgemv_k128PfS_S_ii,@"STO_CUDA_ENTRY STV_DEFAULT"
_Z10sgemv_k128PfS_S_ii:
.text._Z10sgemv_k128PfS_S_ii:
[----:B------:R-:W-:Y:S01]  /*0000*/  LDC R1, c[0x0][0x37c] ;  /* 0x0000df00ff017b82 */ /* 0x000fe20000000800 */
[----:B------:R-:W0:Y:S07]  /*0010*/  S2R R28, SR_TID.Y ;  /* 0x00000000001c7919 */ /* 0x000e2e0000002200 */
[----:B------:R-:W0:Y:S01]  /*0020*/  S2UR UR4, SR_CTAID.X ;  /* 0x00000000000479c3 */ /* 0x000e220000002500 */
[----:B------:R-:W1:Y:S07]  /*0030*/  LDCU UR5, c[0x0][0x398] ;  /* 0x00007300ff0577ac */ /* 0x000e6e0008000800 */
[----:B------:R-:W0:Y:S02]  /*0040*/  LDC R3, c[0x0][0x364] ;  /* 0x0000d900ff037b82 */ /* 0x000e240000000800 */
[----:B0-----:R-:W-:-:S05]  /*0050*/  IMAD R28, R3, UR4, R28 ;  /* 0x00000004031c7c24 */ /* 0x001fca000f8e021c */
[----:B-1----:R-:W-:-:S13]  /*0060*/  ISETP.GE.AND P0, PT, R28, UR5, PT ;  /* 0x000000051c007c0c */ /* 0x002fda000bf06270 */
[----:B------:R-:W-:Y:S05]  /*0070*/  @P0 EXIT ;  /* 0x000000000000094d */ /* 0x000fea0003800000 */
[----:B------:R-:W0:Y:S01]  /*0080*/  S2R R0, SR_TID.X ;  /* 0x0000000000007919 */ /* 0x000e220000002100 */
[----:B------:R-:W1:Y:S01]  /*0090*/  LDCU UR11, c[0x0][0x39c] ;  /* 0x00007380ff0b77ac */ /* 0x000e620008000800 */
[----:B------:R-:W-:Y:S01]  /*00a0*/  HFMA2 R29, -RZ, RZ, 0, 0 ;  /* 0x00000000ff1d7431 */ /* 0x000fe200000001ff */
[----:B------:R-:W2:Y:S01]  /*00b0*/  LDCU.64 UR12, c[0x0][0x358] ;  /* 0x00006b00ff0c77ac */ /* 0x000ea20008000a00 */
[----:B-1----:R-:W-:Y:S01]  /*00c0*/  UISETP.GE.AND UP0, UPT, UR11, 0x1, UPT ;  /* 0x000000010b00788c */ /* 0x002fe2000bf06270 */
[----:B0-----:R-:W-:-:S08]  /*00d0*/  LOP3.LUT R0, R0, 0x1f, RZ, 0xc0, !PT ;  /* 0x0000001f00007812 */ /* 0x001fd000078ec0ff */
[----:B--2---:R-:W-:Y:S05]  /*00e0*/  BRA.U !UP0, `(.L_x_1) ;  /* 0x0000000908a07547 */ /* 0x004fea000b800000 */
[----:B------:R-:W-:Y:S01]  /*00f0*/  UIADD3 UR4, UPT, UPT, UR11, 0x1f, URZ ;  /* 0x0000001f0b047890 */ /* 0x000fe2000fffe0ff */
[----:B------:R-:W-:Y:S01]  /*0100*/  SHF.L.U32 R3, R0, 0x2, RZ ;  /* 0x0000000200037819 */ /* 0x000fe200000006ff */
[----:B------:R-:W-:Y:S01]  /*0110*/  UISETP.GE.U32.AND UP1, UPT, UR11, 0x381, UPT ;  /* 0x000003810b00788c */ /* 0x000fe2000bf26070 */
[----:B------:R-:W-:Y:S01]  /*0120*/  MOV R29, RZ ;  /* 0x000000ff001d7202 */ /* 0x000fe20000000f00 */
[----:B------:R-:W-:Y:S01]  /*0130*/  ULEA.HI UR4, UR4, 0x3, URZ, 0x1b ;  /* 0x0000000304047891 */ /* 0x000fe2000f8fd8ff */
[----:B------:R-:W-:-:S03]  /*0140*/  MOV R2, RZ ;  /* 0x000000ff00027202 */ /* 0x000fc60000000f00 */
[----:B------:R-:W-:-:S04]  /*0150*/  USHF.R.U32.HI UR5, URZ, 0x2, UR4 ;  /* 0x00000002ff057899 */ /* 0x000fc80008011604 */
[----:B------:R-:W-:-:S04]  /*0160*/  ULOP3.LUT UR8, UR5, 0x7, URZ, 0xc0, !UPT ;  /* 0x0000000705087892 */ /* 0x000fc8000f8ec0ff */
[----:B------:R-:W-:Y:S01]  /*0170*/  UISETP.NE.AND UP0, UPT, UR8, URZ, UPT ;  /* 0x000000ff0800728c */ /* 0x000fe2000bf05270 */
[----:B------:R-:W-:Y:S10]  /*0180*/  BRA.U !UP1, `(.L_x_2) ;  /* 0x0000000509347547 */ /* 0x000ff4000b800000 */
[----:B------:R-:W0:Y:S01]  /*0190*/  LDC.64 R4, c[0x0][0x388] ;  /* 0x0000e200ff047b82 */ /* 0x000e220000000a00 */
[----:B------:R-:W1:Y:S01]  /*01a0*/  LDCU.64 UR6, c[0x0][0x380] ;  /* 0x00007000ff0677ac */ /* 0x000e620008000a00 */
[----:B------:R-:W-:Y:S01]  /*01b0*/  IMAD R30, R28, UR11, R3 ;  /* 0x0000000b1c1e7c24 */ /* 0x000fe2000f8e0203 */
[----:B------:R-:W-:Y:S01]  /*01c0*/  MOV R29, RZ ;  /* 0x000000ff001d7202 */ /* 0x000fe20000000f00 */
[----:B------:R-:W-:-:S04]  /*01d0*/  ULOP3.LUT UR9, UR5, 0x1fffff8, URZ, 0xc0, !UPT ;  /* 0x01fffff805097892 */ /* 0x000fc8000f8ec0ff */
[----:B------:R-:W-:Y:S02]  /*01e0*/  UIADD3 UR10, UPT, UPT, -UR9, URZ, URZ ;  /* 0x000000ff090a7290 */ /* 0x000fe4000fffe1ff */
[----:B------:R-:W-:Y:S01]  /*01f0*/  MOV R2, UR9 ;  /* 0x0000000900027c02 */ /* 0x000fe20008000f00 */
[----:B-1----:R-:W-:-:S04]  /*0200*/  UIADD3 UR6, UP1, UPT, UR6, 0x800, URZ ;  /* 0x0000080006067890 */ /* 0x002fc8000ff3e0ff */
[----:B------:R-:W-:Y:S01]  /*0210*/  UIADD3.X UR7, UPT, UPT, URZ, UR7, URZ, UP1, !UPT ;  /* 0x00000007ff077290 */ /* 0x000fe20008ffe4ff */
[----:B0-----:R-:W-:-:S03]  /*0220*/  IMAD.WIDE.U32 R4, R0, 0x10, R4 ;  /* 0x0000001000047825 */ /* 0x001fc600078e0004 */
[----:B------:R-:W-:-:S04]  /*0230*/  IADD3 R32, P0, PT, R4, 0x800, RZ ;  /* 0x0000080004207810 */ /* 0x000fc80007f1e0ff */
[----:B------:R-:W-:-:S09]  /*0240*/  IADD3.X R33, PT, PT, RZ, R5, RZ, P0, !PT ;  /* 0x00000005ff217210 */ /* 0x000fd200007fe4ff */
.L_x_3:
[----:B------:R-:W-:Y:S01]  /*0250*/  MOV R36, UR6 ;  /* 0x0000000600247c02 */ /* 0x000fe20008000f00 */
[----:B------:R-:W2:Y:S01]  /*0260*/  LDG.E.128 R16, desc[UR12][R32.64+-0x600] ;  /* 0xfffa000c20107981 */ /* 0x000ea2000c1e1d00 */
[----:B------:R-:W-:-:S03]  /*0270*/  MOV R37, UR7 ;  /* 0x0000000700257c02 */ /* 0x000fc60008000f00 */
[----:B------:R-:W3:Y:S01]  /*0280*/  LDG.E.128 R20, desc[UR12][R32.64+-0x800] ;  /* 0xfff8000c20147981 */ /* 0x000ee2000c1e1d00 */
[----:B------:R-:W-:-:S03]  /*0290*/  IMAD.WIDE R36, R30, 0x4, R36 ;  /* 0x000000041e247825 */ /* 0x000fc600078e0224 */
[----:B------:R-:W4:Y:S04]  /*02a0*/  LDG.E.128 R4, desc[UR12][R32.64+-0x400] ;  /* 0xfffc000c20047981 */ /* 0x000f28000c1e1d00 */
[----:B------:R-:W2:Y:S04]  /*02b0*/  LDG.E.128 R12, desc[UR12][R36.64+-0x600] ;  /* 0xfffa000c240c7981 */ /* 0x000ea8000c1e1d00 */
[----:B------:R-:W3:Y:S04]  /*02c0*/  LDG.E.128 R24, desc[UR12][R36.64+-0x800] ;  /* 0xfff8000c24187981 */ /* 0x000ee8000c1e1d00 */
[----:B------:R-:W4:Y:S01]  /*02d0*/  LDG.E.128 R8, desc[UR12][R36.64+-0x400] ;  /* 0xfffc000c24087981 */ /* 0x000f22000c1e1d00 */
[----:B--2---:R-:W-:Y:S01]  /*02e0*/  FMUL R13, R17, R13 ;  /* 0x0000000d110d7220 */ /* 0x004fe20000400000 */
[----:B---3--:R-:W-:-:S03]  /*02f0*/  FMUL R21, R21, R25 ;  /* 0x0000001915157220 */ /* 0x008fc60000400000 */
[----:B------:R-:W-:Y:S01]  /*0300*/  FFMA R13, R16, R12, R13 ;  /* 0x0000000c100d7223 */ /* 0x000fe2000000000d */
[----:B------:R-:W-:-:S03]  /*0310*/  FFMA R21, R20, R24, R21 ;  /* 0x0000001814157223 */ /* 0x000fc60000000015 */
[----:B------:R-:W-:Y:S01]  /*0320*/  FFMA R14, R18, R14, R13 ;  /* 0x0000000e120e7223 */ /* 0x000fe2000000000d */
[----:B----4-:R-:W-:Y:S01]  /*0330*/  FMUL R5, R5, R9 ;  /* 0x0000000905057220 */ /* 0x010fe20000400000 */
[----:B------:R-:W-:Y:S02]  /*0340*/  FFMA R22, R22, R26, R21 ;  /* 0x0000001a16167223 */ /* 0x000fe40000000015 */
[----:B------:R-:W-:Y:S01]  /*0350*/  FFMA R34, R19, R15, R14 ;  /* 0x0000000f13227223 */ /* 0x000fe2000000000e */
[----:B------:R-:W-:Y:S01]  /*0360*/  FFMA R5, R4, R8, R5 ;  /* 0x0000000804057223 */ /* 0x000fe20000000005 */
[----:B------:R-:W2:Y:S01]  /*0370*/  LDG.E.128 R12, desc[UR12][R32.64] ;  /* 0x0000000c200c7981 */ /* 0x000ea2000c1e1d00 */
[----:B------:R-:W-:-:S03]  /*0380*/  FFMA R4, R23, R27, R22 ;  /* 0x0000001b17047223 */ /* 0x000fc60000000016 */
[----:B------:R-:W2:Y:S01]  /*0390*/  LDG.E.128 R16, desc[UR12][R36.64] ;  /* 0x0000000c24107981 */ /* 0x000ea2000c1e1d00 */
[----:B------:R-:W-:-:S03]  /*03a0*/  FFMA R6, R6, R10, R5 ;  /* 0x0000000a06067223 */ /* 0x000fc60000000005 */
[----:B------:R-:W3:Y:S04]  /*03b0*/  LDG.E.128 R20, desc[UR12][R32.64+-0x200] ;  /* 0xfffe000c20147981 */ /* 0x000ee8000c1e1d00 */
[----:B------:R-:W3:Y:S01]  /*03c0*/  LDG.E.128 R24, desc[UR12][R36.64+-0x200] ;  /* 0xfffe000c24187981 */ /* 0x000ee2000c1e1d00 */
[----:B------:R-:W-:Y:S01]  /*03d0*/  FFMA R31, R7, R11, R6 ;  /* 0x0000000b071f7223 */ /* 0x000fe20000000006 */
[----:B------:R-:W-:Y:S02]  /*03e0*/  FADD R29, R4, R29 ;  /* 0x0000001d041d7221 */ /* 0x000fe40000000000 */
[----:B------:R-:W4:Y:S04]  /*03f0*/  LDG.E.128 R4, desc[UR12][R32.64+0x200] ;  /* 0x0002000c20047981 */ /* 0x000f28000c1e1d00 */
[----:B------:R-:W4:Y:S01]  /*0400*/  LDG.E.128 R8, desc[UR12][R36.64+0x200] ;  /* 0x0002000c24087981 */ /* 0x000f22000c1e1d00 */
[----:B--2---:R-:W-:-:S04]  /*0410*/  FMUL R13, R13, R17 ;  /* 0x000000110d0d7220 */ /* 0x004fc80000400000 */
[----:B------:R-:W-:Y:S01]  /*0420*/  FFMA R13, R12, R16, R13 ;  /* 0x000000100c0d7223 */ /* 0x000fe2000000000d */
[----:B---3--:R-:W-:-:S03]  /*0430*/  FMUL R21, R21, R25 ;  /* 0x0000001915157220 */ /* 0x008fc60000400000 */
[----:B------:R-:W-:Y:S01]  /*0440*/  FFMA R14, R14, R18, R13 ;  /* 0x000000120e0e7223 */ /* 0x000fe2000000000d */
[----:B------:R-:W-:Y:S01]  /*0450*/  FFMA R21, R20, R24, R21 ;  /* 0x0000001814157223 */ /* 0x000fe20000000015 */
[----:B----4-:R-:W-:-:S03]  /*0460*/  FMUL R13, R5, R9 ;  /* 0x00000009050d7220 */ /* 0x010fc60000400000 */
[----:B------:R-:W-:Y:S01]  /*0470*/  FFMA R22, R22, R26, R21 ;  /* 0x0000001a16167223 */ /* 0x000fe20000000015 */
[----:B------:R-:W-:Y:S01]  /*0480*/  FFMA R9, R15, R19, R14 ;  /* 0x000000130f097223 */ /* 0x000fe2000000000e */
[----:B------:R-:W-:Y:S01]  /*0490*/  FFMA R21, R4, R8, R13 ;  /* 0x0000000804157223 */ /* 0x000fe2000000000d */
[----:B------:R-:W2:Y:S01]  /*04a0*/  LDG.E.128 R16, desc[UR12][R36.64+0x400] ;  /* 0x0004000c24107981 */ /* 0x000ea2000c1e1d00 */
[----:B------:R-:W-:-:S03]  /*04b0*/  FFMA R5, R23, R27, R22 ;  /* 0x0000001b17057223 */ /* 0x000fc60000000016 */
[----:B------:R-:W2:Y:S01]  /*04c0*/  LDG.E.128 R12, desc[UR12][R32.64+0x400] ;  /* 0x0004000c200c7981 */ /* 0x000ea2000c1e1d00 */
[----:B------:R-:W-:-:S03]  /*04d0*/  FFMA R6, R6, R10, R21 ;  /* 0x0000000a06067223 */ /* 0x000fc60000000015 */
[----:B------:R-:W3:Y:S04]  /*04e0*/  LDG.E.128 R20, desc[UR12][R36.64+0x600] ;  /* 0x0006000c24147981 */ /* 0x000ee8000c1e1d00 */
[----:B------:R0:W3:Y:S01]  /*04f0*/  LDG.E.128 R24, desc[UR12][R32.64+0x600] ;  /* 0x0006000c20187981 */ /* 0x0000e2000c1e1d00 */
[----:B------:R-:W-:-:S04]  /*0500*/  FADD R34, R29, R34 ;  /* 0x000000221d227221 */ /* 0x000fc80000000000 */
[----:B------:R-:W-:Y:S01]  /*0510*/  FADD R34, R34, R31 ;  /* 0x0000001f22227221 */ /* 0x000fe20000000000 */
[----:B------:R-:W-:-:S03]  /*0520*/  UIADD3 UR10, UPT, UPT, UR10, 0x8, URZ ;  /* 0x000000080a0a7890 */ /* 0x000fc6000fffe0ff */
[----:B------:R-:W-:Y:S01]  /*0530*/  FADD R34, R34, R5 ;  /* 0x0000000522227221 */ /* 0x000fe20000000000 */
[----:B------:R-:W-:Y:S01]  /*0540*/  FFMA R6, R7, R11, R6 ;  /* 0x0000000b07067223 */ /* 0x000fe20000000006 */
[----:B------:R-:W-:Y:S02]  /*0550*/  UISETP.NE.AND UP1, UPT, UR10, URZ, UPT ;  /* 0x000000ff0a00728c */ /* 0x000fe4000bf25270 */
[----:B------:R-:W-:-:S04]  /*0560*/  FADD R9, R34, R9 ;  /* 0x0000000922097221 */ /* 0x000fc80000000000 */
[----:B------:R-:W-:Y:S01]  /*0570*/  FADD R6, R9, R6 ;  /* 0x0000000609067221 */ /* 0x000fe20000000000 */
[----:B0-----:R-:W-:Y:S02]  /*0580*/  IADD3 R32, P0, PT, R32, 0x1000, RZ ;  /* 0x0000100020207810 */ /* 0x001fe40007f1e0ff */
[----:B------:R-:W-:Y:S02]  /*0590*/  IADD3 R30, PT, PT, R30, 0x400, RZ ;  /* 0x000004001e1e7810 */ /* 0x000fe40007ffe0ff */
[----:B------:R-:W-:Y:S01]  /*05a0*/  IADD3.X R33, PT, PT, RZ, R33, RZ, P0, !PT ;  /* 0x00000021ff217210 */ /* 0x000fe200007fe4ff */
[----:B--2---:R-:W-:-:S04]  /*05b0*/  FMUL R13, R13, R17 ;  /* 0x000000110d0d7220 */ /* 0x004fc80000400000 */
[----:B------:R-:W-:Y:S01]  /*05c0*/  FFMA R13, R12, R16, R13 ;  /* 0x000000100c0d7223 */ /* 0x000fe2000000000d */
[----:B---3--:R-:W-:-:S03]  /*05d0*/  FMUL R21, R25, R21 ;  /* 0x0000001519157220 */ /* 0x008fc60000400000 */
[----:B------:R-:W-:Y:S01]  /*05e0*/  FFMA R14, R14, R18, R13 ;  /* 0x000000120e0e7223 */ /* 0x000fe2000000000d */
[----:B------:R-:W-:-:S03]  /*05f0*/  FFMA R21, R24, R20, R21 ;  /* 0x0000001418157223 */ /* 0x000fc60000000015 */
[----:B------:R-:W-:Y:S01]  /*0600*/  FFMA R15, R15, R19, R14 ;  /* 0x000000130f0f7223 */ /* 0x000fe2000000000e */
[----:B------:R-:W-:-:S03]  /*0610*/  FFMA R22, R26, R22, R21 ;  /* 0x000000161a167223 */ /* 0x000fc60000000015 */
[----:B------:R-:W-:Y:S01]  /*0620*/  FADD R6, R6, R15 ;  /* 0x0000000f06067221 */ /* 0x000fe20000000000 */
[----:B------:R-:W-:-:S04]  /*0630*/  FFMA R23, R27, R23, R22 ;  /* 0x000000171b177223 */ /* 0x000fc80000000016 */
[----:B------:R-:W-:Y:S01]  /*0640*/  FADD R29, R6, R23 ;  /* 0x00000017061d7221 */ /* 0x000fe20000000000 */
[----:B------:R-:W-:Y:S06]  /*0650*/  BRA.U UP1, `(.L_x_3) ;  /* 0xfffffff901fc7547 */ /* 0x000fec000b83ffff */
.L_x_2:
[----:B------:R-:W-:Y:S05]  /*0660*/  BRA.U !UP0, `(.L_x_1) ;  /* 0x0000000508407547 */ /* 0x000fea000b800000 */
[----:B------:R-:W-:Y:S02]  /*0670*/  UISETP.GE.U32.AND UP0, UPT, UR8, 0x4, UPT ;  /* 0x000000040800788c */ /* 0x000fe4000bf06070 */
[----:B------:R-:W-:-:S07]  /*0680*/  ULOP3.LUT UP1, UR5, UR5, 0x3, URZ, 0xc0, !UPT ;  /* 0x0000000305057892 */ /* 0x000fce000f82c0ff */
[----:B------:R-:W-:Y:S05]  /*0690*/  BRA.U !UP0, `(.L_x_4) ;  /* 0x0000000108907547 */ /* 0x000fea000b800000 */
[----:B------:R-:W0:Y:S01]  /*06a0*/  LDC.64 R34, c[0x0][0x388] ;  /* 0x0000e200ff227b82 */ /* 0x000e220000000a00 */
[----:B------:R-:W1:Y:S01]  /*06b0*/  LDCU UR6, c[0x0][0x39c] ;  /* 0x00007380ff0677ac */ /* 0x000e620008000800 */
[----:B------:R-:W-:-:S06]  /*06c0*/  LEA R5, R2, R3, 0x7 ;  /* 0x0000000302057211 */ /* 0x000fcc00078e38ff */
[----:B------:R-:W2:Y:S01]  /*06d0*/  LDC.64 R32, c[0x0][0x380] ;  /* 0x0000e000ff207b82 */ /* 0x000ea20000000a00 */
[----:B-1----:R-:W-:Y:S02]  /*06e0*/  IMAD R7, R28, UR6, R5 ;  /* 0x000000061c077c24 */ /* 0x002fe4000f8e0205 */
[----:B0-----:R-:W-:-:S05]  /*06f0*/  IMAD.WIDE R34, R5, 0x4, R34 ;  /* 0x0000000405227825 */ /* 0x001fca00078e0222 */
[----:B------:R-:W3:Y:S01]  /*0700*/  LDG.E.128 R16, desc[UR12][R34.64] ;  /* 0x0000000c22107981 */ /* 0x000ee2000c1e1d00 */
[----:B--2---:R-:W-:-:S03]  /*0710*/  IMAD.WIDE R32, R7, 0x4, R32 ;  /* 0x0000000407207825 */ /* 0x004fc600078e0220 */
[----:B------:R-:W2:Y:S04]  /*0720*/  LDG.E.128 R12, desc[UR12][R34.64+0x400] ;  /* 0x0004000c220c7981 */ /* 0x000ea8000c1e1d00 */
[----:B------:R-:W3:Y:S04]  /*0730*/  LDG.E.128 R20, desc[UR12][R32.64] ;  /* 0x0000000c20147981 */ /* 0x000ee8000c1e1d00 */
[----:B------:R-:W4:Y:S04]  /*0740*/  LDG.E.128 R4, desc[UR12][R34.64+0x200] ;  /* 0x0002000c22047981 */ /* 0x000f28000c1e1d00 */
[----:B------:R-:W4:Y:S04]  /*0750*/  LDG.E.128 R8, desc[UR12][R32.64+0x200] ;  /* 0x0002000c20087981 */ /* 0x000f28000c1e1d00 */
[----:B------:R-:W5:Y:S01]  /*0760*/  LDG.E.128 R24, desc[UR12][R32.64+0x600] ;  /* 0x0006000c20187981 */ /* 0x000f62000c1e1d00 */
[----:B---3--:R-:W-:-:S04]  /*0770*/  FMUL R17, R17, R21 ;  /* 0x0000001511117220 */ /* 0x008fc80000400000 */
[----:B------:R-:W-:-:S04]  /*0780*/  FFMA R17, R16, R20, R17 ;  /* 0x0000001410117223 */ /* 0x000fc80000000011 */
[----:B------:R-:W-:-:S04]  /*0790*/  FFMA R18, R18, R22, R17 ;  /* 0x0000001612127223 */ /* 0x000fc80000000011 */
[----:B------:R-:W-:Y:S02]  /*07a0*/  FFMA R30, R19, R23, R18 ;  /* 0x00000017131e7223 */ /* 0x000fe40000000012 */
[----:B------:R-:W2:Y:S04]  /*07b0*/  LDG.E.128 R16, desc[UR12][R32.64+0x400] ;  /* 0x0004000c20107981 */ /* 0x000ea8000c1e1d00 */
[----:B------:R-:W5:Y:S01]  /*07c0*/  LDG.E.128 R20, desc[UR12][R34.64+0x600] ;  /* 0x0006000c22147981 */ /* 0x000f62000c1e1d00 */
[----:B----4-:R-:W-:-:S04]  /*07d0*/  FMUL R5, R5, R9 ;  /* 0x0000000905057220 */ /* 0x010fc80000400000 */
[----:B------:R-:W-:-:S04]  /*07e0*/  FFMA R5, R4, R8, R5 ;  /* 0x0000000804057223 */ /* 0x000fc80000000005 */
[----:B------:R-:W-:Y:S01]  /*07f0*/  FFMA R6, R6, R10, R5 ;  /* 0x0000000a06067223 */ /* 0x000fe20000000005 */
[----:B------:R-:W-:-:S03]  /*0800*/  FADD R30, R29, R30 ;  /* 0x0000001e1d1e7221 */ /* 0x000fc60000000000 */
[----:B------:R-:W-:-:S04]  /*0810*/  FFMA R7, R7, R11, R6 ;  /* 0x0000000b07077223 */ /* 0x000fc80000000006 */
[----:B------:R-:W-:Y:S01]  /*0820*/  FADD R7, R30, R7 ;  /* 0x000000071e077221 */ /* 0x000fe20000000000 */
[----:B------:R-:W-:Y:S01]  /*0830*/  IADD3 R2, PT, PT, R2, 0x4, RZ ;  /* 0x0000000402027810 */ /* 0x000fe20007ffe0ff */
[----:B--2---:R-:W-:-:S04]  /*0840*/  FMUL R13, R13, R17 ;  /* 0x000000110d0d7220 */ /* 0x004fc80000400000 */
[----:B------:R-:W-:Y:S01]  /*0850*/  FFMA R13, R12, R16, R13 ;  /* 0x000000100c0d7223 */ /* 0x000fe2000000000d */
[----:B-----5:R-:W-:-:S03]  /*0860*/  FMUL R21, R21, R25 ;  /* 0x0000001915157220 */ /* 0x020fc60000400000 */
[----:B------:R-:W-:Y:S01]  /*0870*/  FFMA R14, R14, R18, R13 ;  /* 0x000000120e0e7223 */ /* 0x000fe2000000000d */
[----:B------:R-:W-:-:S03]  /*0880*/  FFMA R21, R20, R24, R21 ;  /* 0x0000001814157223 */ /* 0x000fc60000000015 */
[----:B------:R-:W-:Y:S01]  /*0890*/  FFMA R14, R15, R19, R14 ;  /* 0x000000130f0e7223 */ /* 0x000fe2000000000e */
[----:B------:R-:W-:-:S03]  /*08a0*/  FFMA R22, R22, R26, R21 ;  /* 0x0000001a16167223 */ /* 0x000fc60000000015 */
[----:B------:R-:W-:Y:S01]  /*08b0*/  FADD R7, R7, R14 ;  /* 0x0000000e07077221 */ /* 0x000fe20000000000 */
[----:B------:R-:W-:-:S04]  /*08c0*/  FFMA R22, R23, R27, R22 ;  /* 0x0000001b17167223 */ /* 0x000fc80000000016 */
[----:B------:R-:W-:-:S07]  /*08d0*/  FADD R29, R7, R22 ;  /* 0x00000016071d7221 */ /* 0x000fce0000000000 */
.L_x_4:
[----:B------:R-:W-:Y:S05]  /*08e0*/  BRA.U !UP1, `(.L_x_1) ;  /* 0x0000000109a07547 */ /* 0x000fea000b800000 */
[----:B------:R-:W-:Y:S02]  /*08f0*/  UISETP.NE.AND UP0, UPT, UR5, 0x1, UPT ;  /* 0x000000010500788c */ /* 0x000fe4000bf05270 */
[----:B------:R-:W-:-:S07]  /*0900*/  ULOP3.LUT UP1, URZ, UR4, 0x4, URZ, 0xc0, !UPT ;  /* 0x0000000404ff7892 */ /* 0x000fce000f82c0ff */
        /* <DEDUP_REMOVED lines=10> */
[----:B------:R-:W2:Y:S04]  /*09b0*/  LDG.E.128 R8, desc[UR12][R22.64] ;  /* 0x0000000c16087981 */ /* 0x000ea8000c1e1d00 */
[----:B------:R-:W3:Y:S01]  /*09c0*/  LDG.E.128 R16, desc[UR12][R22.64+0x200] ;  /* 0x0002000c16107981 */ /* 0x000ee2000c1e1d00 */
[----:B------:R-:W-:Y:S01]  /*09d0*/  IADD3 R2, PT, PT, R2, 0x2, RZ ;  /* 0x0000000202027810 */ /* 0x000fe20007ffe0ff */
[----:B--2---:R-:W-:Y:S01]  /*09e0*/  FMUL R5, R5, R9 ;  /* 0x0000000905057220 */ /* 0x004fe20000400000 */
[----:B---3--:R-:W-:-:S03]  /*09f0*/  FMUL R13, R13, R17 ;  /* 0x000000110d0d7220 */ /* 0x008fc60000400000 */
[----:B------:R-:W-:Y:S01]  /*0a00*/  FFMA R5, R4, R8, R5 ;  /* 0x0000000804057223 */ /* 0x000fe20000000005 */
[----:B------:R-:W-:-:S03]  /*0a10*/  FFMA R13, R12, R16, R13 ;  /* 0x000000100c0d7223 */ /* 0x000fc6000000000d */
[----:B------:R-:W-:Y:S01]  /*0a20*/  FFMA R6, R6, R10, R5 ;  /* 0x0000000a06067223 */ /* 0x000fe20000000005 */
[----:B------:R-:W-:-:S03]  /*0a30*/  FFMA R14, R14, R18, R13 ;  /* 0x000000120e0e7223 */ /* 0x000fc6000000000d */
[----:B------:R-:W-:Y:S01]  /*0a40*/  FFMA R6, R7, R11, R6 ;  /* 0x0000000b07067223 */ /* 0x000fe20000000006 */
[----:B------:R-:W-:-:S03]  /*0a50*/  FFMA R15, R15, R19, R14 ;  /* 0x000000130f0f7223 */ /* 0x000fc6000000000e */
[----:B------:R-:W-:-:S04]  /*0a60*/  FADD R6, R29, R6 ;  /* 0x000000061d067221 */ /* 0x000fc80000000000 */
[----:B------:R-:W-:-:S07]  /*0a70*/  FADD R29, R6, R15 ;  /* 0x0000000f061d7221 */ /* 0x000fce0000000000 */
.L_x_5:
[----:B------:R-:W-:Y:S05]  /*0a80*/  BRA.U !UP1, `(.L_x_1) ;  /* 0x0000000109387547 */ /* 0x000fea000b800000 */
[----:B------:R-:W0:Y:S01]  /*0a90*/  LDC.64 R4, c[0x0][0x388] ;  /* 0x0000e200ff047b82 */ /* 0x000e220000000a00 */
[----:B------:R-:W1:Y:S01]  /*0aa0*/  LDCU UR4, c[0x0][0x39c] ;  /* 0x00007380ff0477ac */ /* 0x000e620008000800 */
[----:B------:R-:W-:-:S06]  /*0ab0*/  LEA R3, R2, R3, 0x7 ;  /* 0x0000000302037211 */ /* 0x000fcc00078e38ff */
[----:B------:R-:W2:Y:S01]  /*0ac0*/  LDC.64 R8, c[0x0][0x380] ;  /* 0x0000e000ff087b82 */ /* 0x000ea20000000a00 */
[----:B-1----:R-:W-:Y:S02]  /*0ad0*/  IMAD R7, R28, UR4, R3 ;  /* 0x000000041c077c24 */ /* 0x002fe4000f8e0203 */
[----:B0-----:R-:W-:-:S04]  /*0ae0*/  IMAD.WIDE R4, R3, 0x4, R4 ;  /* 0x0000000403047825 */ /* 0x001fc800078e0204 */
[----:B--2---:R-:W-:Y:S02]  /*0af0*/  IMAD.WIDE R8, R7, 0x4, R8 ;  /* 0x0000000407087825 */ /* 0x004fe400078e0208 */
[----:B------:R-:W2:Y:S04]  /*0b00*/  LDG.E.128 R4, desc[UR12][R4.64] ;  /* 0x0000000c04047981 */ /* 0x000ea8000c1e1d00 */
[----:B------:R-:W2:Y:S02]  /*0b10*/  LDG.E.128 R8, desc[UR12][R8.64] ;  /* 0x0000000c08087981 */ /* 0x000ea4000c1e1d00 */
[----:B--2---:R-:W-:-:S04]  /*0b20*/  FMUL R3, R5, R9 ;  /* 0x0000000905037220 */ /* 0x004fc80000400000 */
[----:B------:R-:W-:-:S04]  /*0b30*/  FFMA R3, R4, R8, R3 ;  /* 0x0000000804037223 */ /* 0x000fc80000000003 */
[----:B------:R-:W-:-:S04]  /*0b40*/  FFMA R6, R6, R10, R3 ;  /* 0x0000000a06067223 */ /* 0x000fc80000000003 */
[----:B------:R-:W-:-:S04]  /*0b50*/  FFMA R6, R7, R11, R6 ;  /* 0x0000000b07067223 */ /* 0x000fc80000000006 */
[----:B------:R-:W-:-:S07]  /*0b60*/  FADD R29, R29, R6 ;  /* 0x000000061d1d7221 */ /* 0x000fce0000000000 */
.L_x_1:
[----:B------:R-:W0:Y:S01]  /*0b70*/  SHFL.BFLY PT, R2, R29, 0x10, 0x1f ;  /* 0x0e001f001d027f89 */ /* 0x000e2200000e0000 */
[----:B------:R-:W-:Y:S01]  /*0b80*/  ISETP.NE.AND P0, PT, R0, RZ, PT ;  /* 0x000000ff0000720c */ /* 0x000fe20003f05270 */
[----:B0-----:R-:W-:-:S05]  /*0b90*/  FADD R2, R2, R29 ;  /* 0x0000001d02027221 */ /* 0x001fca0000000000 */
        /* <DEDUP_REMOVED lines=13> */
.L_x_6:
        /* <DEDUP_REMOVED lines=9> */
.L_x_13:


//--------------------- .text._Z9sgemv_k32PfS_S_ii --------------------------
	.section	.text._Z9sgemv_k32PfS_S_ii,"ax",@progbits
	.align	128
        .global         _Z9sgemv_k32PfS_S_ii
        .type           _Z9sgemv_k32PfS_S_ii,@function
        .size           _Z9sgemv_k32PfS_S_ii,(.L_x_14 - _Z9sgemv_k32PfS_S_ii)
        .other          _Z9sgemv_k32PfS_S_ii,@"STO_CUDA_ENTRY STV_DEFAULT"
_Z9sgemv_k32PfS_S_ii:
.text._Z9sgemv_k32PfS_S_ii:
        /* <DEDUP_REMOVED lines=8> */
[----:B------:R-:W0:Y:S01]  /*0080*/  LDC R16, c[0x0][0x39c] ;  /* 0x0000e700ff107b82 */ /* 0x000e220000000800 */
[----:B------:R-:W1:Y:S01]  /*0090*/  S2R R15, SR_TID.X ;  /* 0x00000000000f7919 */ /* 0x000e620000002100 */
[----:B------:R-:W2:Y:S01]  /*00a0*/  LDCU.64 UR4, c[0x0][0x358] ;  /* 0x00006b00ff0477ac */ /* 0x000ea20008000a00 */
[----:B------:R-:W-:Y:S01]  /*00b0*/  HFMA2 R20, -RZ, RZ, 0, 0 ;  /* 0x00000000ff147431 */ /* 0x000fe200000001ff */
[----:B0-----:R-:W-:Y:S02]  /*00c0*/  ISETP.GE.AND P0, PT, R16, 0x1, PT ;  /* 0x000000011000780c */ /* 0x001fe40003f06270 */
[----:B-1----:R-:W-:-:S11]  /*00d0*/  LOP3.LUT R15, R15, 0x1f, RZ, 0xc0, !PT ;  /* 0x0000001f0f0f7812 */ /* 0x002fd600078ec0ff */
[----:B--2---:R-:W-:Y:S05]  /*00e0*/  @!P0 BRA `(.L_x_7) ;  /* 0x0000000400b48947 */ /* 0x004fea0003800000 */
[C---:B------:R-:W-:Y:S02]  /*00f0*/  ISETP.GE.U32.AND P1, PT, R16.reuse, 0xe1, PT ;  /* 0x000000e11000780c */ /* 0x040fe40003f26070 */
[----:B------:R-:W-:Y:S02]  /*0100*/  IADD3 R26, PT, PT, R16, 0x1f, RZ ;  /* 0x0000001f101a7810 */ /* 0x000fe40007ffe0ff */
[----:B------:R-:W-:Y:S02]  /*0110*/  MOV R20, RZ ;  /* 0x000000ff00147202 */ /* 0x000fe40000000f00 */
[----:B------:R-:W-:Y:S02]  /*0120*/  SHF.R.U32.HI R12, RZ, 0x5, R26 ;  /* 0x00000005ff0c7819 */ /* 0x000fe4000001161a */
[----:B------:R-:W-:Y:S02]  /*0130*/  MOV R14, RZ ;  /* 0x000000ff000e7202 */ /* 0x000fe40000000f00 */
[----:B------:R-:W-:-:S04]  /*0140*/  LOP3.LUT R27, R12, 0x7, RZ, 0xc0, !PT ;  /* 0x000000070c1b7812 */ /* 0x000fc800078ec0ff */
[----:B------:R-:W-:Y:S01]  /*0150*/  ISETP.NE.AND P0, PT, R27, RZ, PT ;  /* 0x000000ff1b00720c */ /* 0x000fe20003f05270 */
[----:B------:R-:W-:-:S12]  /*0160*/  @!P1 BRA `(.L_x_8) ;  /* 0x0000000000c09947 */ /* 0x000fd80003800000 */
[----:B------:R-:W-:Y:S01]  /*0170*/  LOP3.LUT R14, R12, 0x3fffff8, RZ, 0xc0, !PT ;  /* 0x03fffff80c0e7812 */ /* 0x000fe200078ec0ff */
[----:B------:R-:W-:Y:S01]  /*0180*/  IMAD R16, R0, R16, R15 ;  /* 0x0000001000107224 */ /* 0x000fe200078e020f */
[----:B------:R-:W-:Y:S02]  /*0190*/  LOP3.LUT R13, R15, 0x80, RZ, 0xfc, !PT ;  /* 0x000000800f0d7812 */ /* 0x000fe400078efcff */
[----:B------:R-:W-:Y:S02]  /*01a0*/  MOV R20, RZ ;  /* 0x000000ff00147202 */ /* 0x000fe40000000f00 */
[----:B------:R-:W-:-:S07]  /*01b0*/  IADD3 R17, PT, PT, -R14, RZ, RZ ;  /* 0x000000ff0e117210 */ /* 0x000fce0007ffe1ff */
.L_x_9:
[----:B------:R-:W0:Y:S01]  /*01c0*/  LDC.64 R4, c[0x0][0x380] ;  /* 0x0000e000ff047b82 */ /* 0x000e220000000a00 */
[----:B------:R-:W-:-:S07]  /*01d0*/  IADD3 R29, PT, PT, R13, -0x80, RZ ;  /* 0xffffff800d1d7810 */ /* 0x000fce0007ffe0ff */
[----:B------:R-:W1:Y:S01]  /*01e0*/  LDC.64 R2, c[0x0][0x388] ;  /* 0x0000e200ff027b82 */ /* 0x000e620000000a00 */
[----:B0-----:R-:W-:-:S05]  /*01f0*/  IMAD.WIDE R4, R16, 0x4, R4 ;  /* 0x0000000410047825 */ /* 0x001fca00078e0204 */
[----:B------:R-:W2:Y:S01]  /*0200*/  LDG.E R7, desc[UR4][R4.64] ;  /* 0x0000000404077981 */ /* 0x000ea2000c1e1900 */
[--C-:B-1----:R-:W-:Y:S01]  /*0210*/  IMAD.WIDE.U32 R28, R29, 0x4, R2.reuse ;  /* 0x000000041d1c7825 */ /* 0x102fe200078e0002 */
[C---:B------:R-:W-:Y:S02]  /*0220*/  IADD3 R25, PT, PT, R13.reuse, -0x20, RZ ;  /* 0xffffffe00d197810 */ /* 0x040fe40007ffe0ff */
[----:B------:R-:W3:Y:S04]  /*0230*/  LDG.E R21, desc[UR4][R4.64+0x80] ;  /* 0x0000800404157981 */ /* 0x000ee8000c1e1900 */
[----:B------:R-:W2:Y:S01]  /*0240*/  LDG.E R6, desc[UR4][R28.64] ;  /* 0x000000041c067981 */ /* 0x000ea2000c1e1900 */
[----:B------:R-:W-:Y:S01]  /*0250*/  IADD3 R9, PT, PT, R13, 0x20, RZ ;  /* 0x000000200d097810 */ /* 0x000fe20007ffe0ff */
[----:B------:R-:W-:-:S02]  /*0260*/  IMAD.WIDE.U32 R24, R25, 0x4, R2 ;  /* 0x0000000419187825 */ /* 0x000fc400078e0002 */
[----:B------:R-:W3:Y:S02]  /*0270*/  LDG.E R19, desc[UR4][R28.64+0x80] ;  /* 0x000080041c137981 */ /* 0x000ee4000c1e1900 */
[----:B------:R-:W-:Y:S02]  /*0280*/  IMAD.WIDE.U32 R8, R9, 0x4, R2 ;  /* 0x0000000409087825 */ /* 0x000fe400078e0002 */
[----:B------:R-:W4:Y:S04]  /*0290*/  LDG.E R18, desc[UR4][R28.64+0x100] ;  /* 0x000100041c127981 */ /* 0x000f28000c1e1900 */
[----:B------:R-:W4:Y:S01]  /*02a0*/  LDG.E R23, desc[UR4][R4.64+0x100] ;  /* 0x0001000404177981 */ /* 0x000f22000c1e1900 */
[----:B------:R-:W-:-:S03]  /*02b0*/  IADD3 R11, PT, PT, R13, 0x40, RZ ;  /* 0x000000400d0b7810 */ /* 0x000fc60007ffe0ff */
[----:B------:R-:W5:Y:S02]  /*02c0*/  LDG.E R22, desc[UR4][R24.64] ;  /* 0x0000000418167981 */ /* 0x000f64000c1e1900 */
[----:B------:R-:W-:Y:S02]  /*02d0*/  IMAD.WIDE.U32 R10, R11, 0x4, R2 ;  /* 0x000000040b0a7825 */ /* 0x000fe400078e0002 */
[----:B------:R0:W5:Y:S04]  /*02e0*/  LDG.E R8, desc[UR4][R8.64] ;  /* 0x0000000408087981 */ /* 0x000168000c1e1900 */
[----:B------:R-:W5:Y:S04]  /*02f0*/  LDG.E R28, desc[UR4][R4.64+0x200] ;  /* 0x00020004041c7981 */ /* 0x000f68000c1e1900 */
[----:B------:R-:W5:Y:S01]  /*0300*/  LDG.E R25, desc[UR4][R4.64+0x180] ;  /* 0x0001800404197981 */ /* 0x000f62000c1e1900 */
[----:B0-----:R-:W-:-:S03]  /*0310*/  IADD3 R9, PT, PT, R13, 0x60, RZ ;  /* 0x000000600d097810 */ /* 0x001fc60007ffe0ff */
[----:B------:R-:W5:Y:S04]  /*0320*/  LDG.E R29, desc[UR4][R4.64+0x280] ;  /* 0x00028004041d7981 */ /* 0x000f68000c1e1900 */
[----:B------:R-:W5:Y:S04]  /*0330*/  LDG.E R11, desc[UR4][R10.64] ;  /* 0x000000040a0b7981 */ /* 0x000f68000c1e1900 */
[----:B------:R-:W5:Y:S01]  /*0340*/  LDG.E R24, desc[UR4][R4.64+0x300] ;  /* 0x0003000404187981 */ /* 0x000f62000c1e1900 */
[----:B--2---:R-:W-:Y:S01]  /*0350*/  FFMA R20, R7, R6, R20 ;  /* 0x0000000607147223 */ /* 0x004fe20000000014 */
[----:B------:R-:W-:-:S06]  /*0360*/  IMAD.WIDE.U32 R6, R13, 0x4, R2 ;  /* 0x000000040d067825 */ /* 0x000fcc00078e0002 */
[----:B------:R-:W2:Y:S01]  /*0370*/  LDG.E R6, desc[UR4][R6.64] ;  /* 0x0000000406067981 */ /* 0x000ea2000c1e1900 */
[----:B------:R-:W-:-:S06]  /*0380*/  IMAD.WIDE.U32 R2, R9, 0x4, R2 ;  /* 0x0000000409027825 */ /* 0x000fcc00078e0002 */
[----:B------:R-:W2:Y:S04]  /*0390*/  LDG.E R2, desc[UR4][R2.64] ;  /* 0x0000000402027981 */ /* 0x000ea8000c1e1900 */
[----:B------:R-:W2:Y:S01]  /*03a0*/  LDG.E R7, desc[UR4][R4.64+0x380] ;  /* 0x0003800404077981 */ /* 0x000ea2000c1e1900 */
[----:B---3--:R-:W-:Y:S01]  /*03b0*/  FFMA R20, R21, R19, R20 ;  /* 0x0000001315147223 */ /* 0x008fe20000000014 */
[----:B------:R-:W-:-:S03]  /*03c0*/  IADD3 R17, PT, PT, R17, 0x8, RZ ;  /* 0x0000000811117810 */ /* 0x000fc60007ffe0ff */
[----:B----4-:R-:W-:Y:S01]  /*03d0*/  FFMA R18, R23, R18, R20 ;  /* 0x0000001217127223 */ /* 0x010fe20000000014 */
[----:B------:R-:W-:-:S03]  /*03e0*/  ISETP.NE.AND P1, PT, R17, RZ, PT ;  /* 0x000000ff1100720c */ /* 0x000fc60003f25270 */
[----:B-----5:R-:W-:Y:S01]  /*03f0*/  FFMA R25, R25, R22, R18 ;  /* 0x0000001619197223 */ /* 0x020fe20000000012 */
[----:B------:R-:W-:Y:S02]  /*0400*/  IADD3 R16, PT, PT, R16, 0x100, RZ ;  /* 0x0000010010107810 */ /* 0x000fe40007ffe0ff */
[----:B------:R-:W-:Y:S01]  /*0410*/  IADD3 R13, PT, PT, R13, 0x100, RZ ;  /* 0x000001000d0d7810 */ /* 0x000fe20007ffe0ff */
[----:B--2---:R-:W-:-:S04]  /*0420*/  FFMA R6, R28, R6, R25 ;  /* 0x000000061c067223 */ /* 0x004fc80000000019 */
[----:B------:R-:W-:-:S04]  /*0430*/  FFMA R29, R29, R8, R6 ;  /* 0x000000081d1d7223 */ /* 0x000fc80000000006 */
[----:B------:R-:W-:-:S04]  /*0440*/  FFMA R24, R24, R11, R29 ;  /* 0x0000000b18187223 */ /* 0x000fc8000000001d */
[----:B------:R-:W-:Y:S01]  /*0450*/  FFMA R20, R7, R2, R24 ;  /* 0x0000000207147223 */ /* 0x000fe20000000018 */
[----:B------:R-:W-:Y:S06]  /*0460*/  @P1 BRA `(.L_x_9) ;  /* 0xfffffffc00541947 */ /* 0x000fec000383ffff */
.L_x_8:
[----:B------:R-:W-:Y:S05]  /*0470*/  @!P0 BRA `(.L_x_7) ;  /* 0x0000000000d08947 */ /* 0x000fea0003800000 */
[----:B------:R-:W-:Y:S02]  /*0480*/  ISETP.GE.U32.AND P0, PT, R27, 0x4, PT ;  /* 0x000000041b00780c */ /* 0x000fe40003f06070 */
[----:B------:R-:W-:-:S11]  /*0490*/  LOP3.LUT P1, R16, R12, 0x3, RZ, 0xc0, !PT ;  /* 0x000000030c107812 */ /* 0x000fd6000782c0ff */
[----:B------:R-:W-:Y:S05]  /*04a0*/  @!P0 BRA `(.L_x_10) ;  /* 0x0000000000508947 */ /* 0x000fea0003800000 */
[----:B------:R-:W0:Y:S01]  /*04b0*/  LDC.64 R2, c[0x0][0x388] ;  /* 0x0000e200ff027b82 */ /* 0x000e220000000a00 */
[----:B------:R-:W1:Y:S01]  /*04c0*/  LDCU UR6, c[0x0][0x39c] ;  /* 0x00007380ff0677ac */ /* 0x000e620008000800 */
[----:B------:R-:W-:-:S06]  /*04d0*/  LEA R7, R14, R15, 0x5 ;  /* 0x0000000f0e077211 */ /* 0x000fcc00078e28ff */
[----:B------:R-:W2:Y:S01]  /*04e0*/  LDC.64 R4, c[0x0][0x380] ;  /* 0x0000e000ff047b82 */ /* 0x000ea20000000a00 */
[----:B-1----:R-:W-:Y:S02]  /*04f0*/  IMAD R9, R0, UR6, R7 ;  /* 0x0000000600097c24 */ /* 0x002fe4000f8e0207 */
[----:B0-----:R-:W-:-:S05]  /*0500*/  IMAD.WIDE.U32 R2, R7, 0x4, R2 ;  /* 0x0000000407027825 */ /* 0x001fca00078e0002 */
[----:B------:R-:W3:Y:S01]  /*0510*/  LDG.E R6, desc[UR4][R2.64] ;  /* 0x0000000402067981 */ /* 0x000ee2000c1e1900 */
[----:B--2---:R-:W-:-:S03]  /*0520*/  IMAD.WIDE R4, R9, 0x4, R4 ;  /* 0x0000000409047825 */ /* 0x004fc600078e0204 */
[----:B------:R-:W2:Y:S04]  /*0530*/  LDG.E R8, desc[UR4][R2.64+0x80] ;  /* 0x0000800402087981 */ /* 0x000ea8000c1e1900 */
[----:B------:R-:W3:Y:S04]  /*0540*/  LDG.E R7, desc[UR4][R4.64] ;  /* 0x0000000404077981 */ /* 0x000ee8000c1e1900 */
[----:B------:R-:W2:Y:S04]  /*0550*/  LDG.E R9, desc[UR4][R4.64+0x80] ;  /* 0x0000800404097981 */ /* 0x000ea8000c1e1900 */
[----:B------:R-:W4:Y:S04]  /*0560*/  LDG.E R10, desc[UR4][R2.64+0x100] ;  /* 0x00010004020a7981 */ /* 0x000f28000c1e1900 */
[----:B------:R-:W4:Y:S04]  /*0570*/  LDG.E R11, desc[UR4][R4.64+0x100] ;  /* 0x00010004040b7981 */ /* 0x000f28000c1e1900 */
[----:B------:R-:W5:Y:S04]  /*0580*/  LDG.E R13, desc[UR4][R4.64+0x180] ;  /* 0x00018004040d7981 */ /* 0x000f68000c1e1900 */
[----:B------:R-:W5:Y:S01]  /*0590*/  LDG.E R12, desc[UR4][R2.64+0x180] ;  /* 0x00018004020c7981 */ /* 0x000f62000c1e1900 */
[----:B------:R-:W-:Y:S01]  /*05a0*/  IADD3 R14, PT, PT, R14, 0x4, RZ ;  /* 0x000000040e0e7810 */ /* 0x000fe20007ffe0ff */
[----:B---3--:R-:W-:-:S04]  /*05b0*/  FFMA R6, R7, R6, R20 ;  /* 0x0000000607067223 */ /* 0x008fc80000000014 */
[----:B--2---:R-:W-:-:S04]  /*05c0*/  FFMA R6, R9, R8, R6 ;  /* 0x0000000809067223 */ /* 0x004fc80000000006 */
[----:B----4-:R-:W-:-:S04]  /*05d0*/  FFMA R6, R11, R10, R6 ;  /* 0x0000000a0b067223 */ /* 0x010fc80000000006 */
[----:B-----5:R-:W-:-:S07]  /*05e0*/  FFMA R20, R13, R12, R6 ;  /* 0x0000000c0d147223 */ /* 0x020fce0000000006 */
.L_x_10:
[----:B------:R-:W-:Y:S05]  /*05f0*/  @!P1 BRA `(.L_x_7) ;  /* 0x0000000000709947 */ /* 0x000fea0003800000 */
[----:B------:R-:W-:Y:S01]  /*0600*/  ISETP.NE.AND P0, PT, R16, 0x1, PT ;  /* 0x000000011000780c */ /* 0x000fe20003f05270 */
[----:B------:R-:W0:Y:S01]  /*0610*/  LDC.64 R8, c[0x0][0x388] ;  /* 0x0000e200ff087b82 */ /* 0x000e220000000a00 */
[----:B------:R-:W-:-:S07]  /*0620*/  LOP3.LUT P1, RZ, R26, 0x20, RZ, 0xc0, !PT ;  /* 0x000000201aff7812 */ /* 0x000fce000782c0ff */
[----:B------:R-:W1:Y:S04]  /*0630*/  LDC.64 R4, c[0x0][0x380] ;  /* 0x0000e000ff047b82 */ /* 0x000e680000000a00 */
[CC--:B------:R-:W-:Y:S02]  /*0640*/  @P0 LEA R11, R14.reuse, R15.reuse, 0x5 ;  /* 0x0000000f0e0b0211 */ /* 0x0c0fe400078e28ff */
[----:B------:R-:W-:Y:S02]  /*0650*/  @P0 IADD3 R14, PT, PT, R14, 0x2, RZ ;  /* 0x000000020e0e0810 */ /* 0x000fe40007ffe0ff */
[----:B------:R-:W2:Y:S01]  /*0660*/  @P0 LDC R10, c[0x0][0x39c] ;  /* 0x0000e700ff0a0b82 */ /* 0x000ea20000000800 */
[----:B------:R-:W-:Y:S02]  /*0670*/  @P0 IADD3 R13, PT, PT, R11, 0x20, RZ ;  /* 0x000000200b0d0810 */ /* 0x000fe40007ffe0ff */
[----:B------:R-:W-:-:S05]  /*0680*/  @P1 LEA R17, R14, R15, 0x5 ;  /* 0x0000000f0e111211 */ /* 0x000fca00078e28ff */
[----:B------:R-:W3:Y:S08]  /*0690*/  @P1 LDC R12, c[0x0][0x39c] ;  /* 0x0000e700ff0c1b82 */ /* 0x000ef00000000800 */
[----:B------:R-:W4:Y:S08]  /*06a0*/  LDC.64 R6, c[0x0][0x380] ;  /* 0x0000e000ff067b82 */ /* 0x000f300000000a00 */
[----:B------:R-:W5:Y:S01]  /*06b0*/  LDC.64 R2, c[0x0][0x388] ;  /* 0x0000e200ff027b82 */ /* 0x000f620000000a00 */
[----:B--2---:R-:W-:-:S02]  /*06c0*/  @P0 IMAD R19, R0, R10, R11 ;  /* 0x0000000a00130224 */ /* 0x004fc400078e020b */
[----:B0-----:R-:W-:-:S04]  /*06d0*/  @P0 IMAD.WIDE.U32 R10, R11, 0x4, R8 ;  /* 0x000000040b0a0825 */ /* 0x001fc800078e0008 */
[----:B-1----:R-:W-:Y:S02]  /*06e0*/  @P0 IMAD.WIDE R4, R19, 0x4, R4 ;  /* 0x0000000413040825 */ /* 0x002fe400078e0204 */
[----:B------:R-:W2:Y:S02]  /*06f0*/  @P0 LDG.E R10, desc[UR4][R10.64] ;  /* 0x000000040a0a0981 */ /* 0x000ea4000c1e1900 */
[----:B------:R-:W-:Y:S02]  /*0700*/  @P0 IMAD.WIDE.U32 R8, R13, 0x4, R8 ;  /* 0x000000040d080825 */ /* 0x000fe400078e0008 */
[----:B------:R-:W2:Y:S02]  /*0710*/  @P0 LDG.E R19, desc[UR4][R4.64] ;  /* 0x0000000404130981 */ /* 0x000ea4000c1e1900 */
[----:B---3--:R-:W-:Y:S02]  /*0720*/  @P1 IMAD R13, R0, R12, R17 ;  /* 0x0000000c000d1224 */ /* 0x008fe400078e0211 */
[----:B------:R-:W3:Y:S02]  /*0730*/  @P0 LDG.E R8, desc[UR4][R8.64] ;  /* 0x0000000408080981 */ /* 0x000ee4000c1e1900 */
[----:B----4-:R-:W-:-:S02]  /*0740*/  @P1 IMAD.WIDE R6, R13, 0x4, R6 ;  /* 0x000000040d061825 */ /* 0x010fc400078e0206 */
[----:B------:R-:W3:Y:S02]  /*0750*/  @P0 LDG.E R12, desc[UR4][R4.64+0x80] ;  /* 0x00008004040c0981 */ /* 0x000ee4000c1e1900 */
[----:B-----5:R-:W-:Y:S02]  /*0760*/  @P1 IMAD.WIDE.U32 R2, R17, 0x4, R2 ;  /* 0x0000000411021825 */ /* 0x020fe400078e0002 */
[----:B------:R-:W4:Y:S04]  /*0770*/  @P1 LDG.E R7, desc[UR4][R6.64] ;  /* 0x0000000406071981 */ /* 0x000f28000c1e1900 */
[----:B------:R-:W4:Y:S01]  /*0780*/  @P1 LDG.E R2, desc[UR4][R2.64] ;  /* 0x0000000402021981 */ /* 0x000f22000c1e1900 */
[----:B--2---:R-:W-:-:S04]  /*0790*/  @P0 FFMA R19, R19, R10, R20 ;  /* 0x0000000a13130223 */ /* 0x004fc80000000014 */
[----:B---3--:R-:W-:-:S04]  /*07a0*/  @P0 FFMA R20, R12, R8, R19 ;  /* 0x000000080c140223 */ /* 0x008fc80000000013 */
[----:B----4-:R-:W-:-:S07]  /*07b0*/  @P1 FFMA R20, R7, R2, R20 ;  /* 0x0000000207141223 */ /* 0x010fce0000000014 */
.L_x_7:
        /* <DEDUP_REMOVED lines=12> */
[----:B-1----:R-:W-:Y:S01]  /*0880*/  FADD R7, R4, R7 ;  /* 0x0000000704077221 */ /* 0x002fe20000000000 */
[----:B--2---:R-:W-:-:S05]  /*0890*/  IMAD.WIDE R2, R0, 0x4, R2 ;  /* 0x0000000400027825 */ /* 0x004fca00078e0202 */
[----:B------:R-:W-:Y:S01]  /*08a0*/  STG.E desc[UR4][R2.64], R7 ;  /* 0x0000000702007986 */ /* 0x000fe2000c101904 */
[----:B------:R-:W-:Y:S05]  /*08b0*/  EXIT ;  /* 0x000000000000794d */ /* 0x000fea0003800000 */
.L_x_11:
        /* <DEDUP_REMOVED lines=12> */
.L_x_14:


//--------------------- .nv.shared.reserved.0     --------------------------
	.section	.nv.shared.reserved.0,"aw",@nobits
	.weak		__nv_reservedSMEM_offset_0_alias
	.size		__nv_reservedSMEM_offset_0_alias, 0, 64
	.other		__nv_reservedSMEM_offset_0_alias,@"STO_CUDA_RESERVED_SHARED STV_DEFAULT"
__nv_reservedSMEM_offset_0_alias:
	.zero		0
	.zero		64


//--------------------- .nv.constant0._Z9sgemv_k16ILi2EEvPfS0_S0_ii --------------------------
	.section	.nv.constant0._Z9sgemv_k16ILi2EEvPfS0_S0_ii,"a",@progbits
	.sectionflags	@""
	.align	4
.nv.constant0._Z9sgemv_k16ILi2EEvPfS0_S0_ii:
	.zero		928


//--------------------- .nv.constant0._Z10sgemv_k128PfS_S_ii --------------------------
	.section	.nv.constant0._Z10sgemv_k128PfS_S_ii,"a",@progbits
	.sectionflags	@""
	.align	4
.nv.constant0._Z10sgemv_k128PfS_S_ii:
	.zero		928


//--------------------- .nv.constant0._Z9sgemv_k32PfS_S_ii --------------------------
	.section	.nv.constant0._Z9sgemv_k32PfS_S_ii,"a",@progbits
	.sectionflags	@""
	.align	4
.nv.constant0._Z9sgemv_k32PfS_S_ii:
	.zero		928


//--------------------- SYMBOLS --------------------------

	.type		.nv.reservedSmem.offset0,@object
	.size		.nv.reservedSmem.offset0,0x4
